//
// Generated by NVIDIA NVVM Compiler
//
// Compiler Build ID: CL-36424714
// Cuda compilation tools, release 13.0, V13.0.88
// Based on NVVM 20.0.0
//

.version 9.0
.target sm_100
.address_size 64

	// .globl	_Z10matrixNormPfS_i

.visible .entry _Z10matrixNormPfS_i(
	.param .u64 .ptr .align 1 _Z10matrixNormPfS_i_param_0,
	.param .u64 .ptr .align 1 _Z10matrixNormPfS_i_param_1,
	.param .u32 _Z10matrixNormPfS_i_param_2
)
{
	.reg .pred 	%p<67>;
	.reg .b32 	%r<172>;
	.reg .b32 	%f<342>;
	.reg .b64 	%rd<122>;

	ld.param.u64 	%rd4, [_Z10matrixNormPfS_i_param_0];
	ld.param.u64 	%rd5, [_Z10matrixNormPfS_i_param_1];
	ld.param.u32 	%r72, [_Z10matrixNormPfS_i_param_2];
	cvta.to.global.u64 	%rd1, %rd5;
	cvta.to.global.u64 	%rd2, %rd4;
	mov.u32 	%r73, %ctaid.x;
	mov.u32 	%r74, %ntid.x;
	mul.lo.s32 	%r1, %r73, %r74;
	mov.u32 	%r2, %tid.x;
	add.s32 	%r3, %r1, %r2;
	setp.ge.s32 	%p1, %r3, %r72;
	@%p1 bra 	$L__BB0_91;
	setp.lt.s32 	%p2, %r72, 1;
	mov.f32 	%f334, 0f00000000;
	@%p2 bra 	$L__BB0_14;
	add.s32 	%r76, %r72, -1;
	and.b32  	%r4, %r72, 15;
	setp.lt.u32 	%p3, %r76, 15;
	mov.f32 	%f334, 0f00000000;
	mov.b32 	%r153, 0;
	@%p3 bra 	$L__BB0_5;
	and.b32  	%r153, %r72, 2147483632;
	neg.s32 	%r151, %r153;
	shl.b32 	%r7, %r72, 4;
	mov.f32 	%f334, 0f00000000;
	mul.wide.u32 	%rd8, %r72, 4;
	mov.u32 	%r150, %r3;
$L__BB0_4:
	.pragma "nounroll";
	mul.wide.s32 	%rd6, %r150, 4;
	add.s64 	%rd7, %rd2, %rd6;
	ld.global.f32 	%f46, [%rd7];
	add.f32 	%f47, %f334, %f46;
	add.s64 	%rd9, %rd7, %rd8;
	ld.global.f32 	%f48, [%rd9];
	add.f32 	%f49, %f47, %f48;
	add.s64 	%rd10, %rd9, %rd8;
	ld.global.f32 	%f50, [%rd10];
	add.f32 	%f51, %f49, %f50;
	add.s64 	%rd11, %rd10, %rd8;
	ld.global.f32 	%f52, [%rd11];
	add.f32 	%f53, %f51, %f52;
	add.s64 	%rd12, %rd11, %rd8;
	ld.global.f32 	%f54, [%rd12];
	add.f32 	%f55, %f53, %f54;
	add.s64 	%rd13, %rd12, %rd8;
	ld.global.f32 	%f56, [%rd13];
	add.f32 	%f57, %f55, %f56;
	add.s64 	%rd14, %rd13, %rd8;
	ld.global.f32 	%f58, [%rd14];
	add.f32 	%f59, %f57, %f58;
	add.s64 	%rd15, %rd14, %rd8;
	ld.global.f32 	%f60, [%rd15];
	add.f32 	%f61, %f59, %f60;
	add.s64 	%rd16, %rd15, %rd8;
	ld.global.f32 	%f62, [%rd16];
	add.f32 	%f63, %f61, %f62;
	add.s64 	%rd17, %rd16, %rd8;
	ld.global.f32 	%f64, [%rd17];
	add.f32 	%f65, %f63, %f64;
	add.s64 	%rd18, %rd17, %rd8;
	ld.global.f32 	%f66, [%rd18];
	add.f32 	%f67, %f65, %f66;
	add.s64 	%rd19, %rd18, %rd8;
	ld.global.f32 	%f68, [%rd19];
	add.f32 	%f69, %f67, %f68;
	add.s64 	%rd20, %rd19, %rd8;
	ld.global.f32 	%f70, [%rd20];
	add.f32 	%f71, %f69, %f70;
	add.s64 	%rd21, %rd20, %rd8;
	ld.global.f32 	%f72, [%rd21];
	add.f32 	%f73, %f71, %f72;
	add.s64 	%rd22, %rd21, %rd8;
	ld.global.f32 	%f74, [%rd22];
	add.f32 	%f75, %f73, %f74;
	add.s64 	%rd23, %rd22, %rd8;
	ld.global.f32 	%f76, [%rd23];
	add.f32 	%f334, %f75, %f76;
	add.s32 	%r151, %r151, 16;
	add.s32 	%r150, %r150, %r7;
	setp.ne.s32 	%p4, %r151, 0;
	@%p4 bra 	$L__BB0_4;
$L__BB0_5:
	setp.eq.s32 	%p5, %r4, 0;
	@%p5 bra 	$L__BB0_14;
	and.b32  	%r13, %r72, 7;
	setp.lt.u32 	%p6, %r4, 8;
	@%p6 bra 	$L__BB0_8;
	mad.lo.s32 	%r77, %r153, %r72, %r3;
	mul.wide.s32 	%rd24, %r77, 4;
	add.s64 	%rd25, %rd2, %rd24;
	ld.global.f32 	%f78, [%rd25];
	add.f32 	%f79, %f334, %f78;
	mul.wide.u32 	%rd26, %r72, 4;
	add.s64 	%rd27, %rd25, %rd26;
	ld.global.f32 	%f80, [%rd27];
	add.f32 	%f81, %f79, %f80;
	add.s64 	%rd28, %rd27, %rd26;
	ld.global.f32 	%f82, [%rd28];
	add.f32 	%f83, %f81, %f82;
	add.s64 	%rd29, %rd28, %rd26;
	ld.global.f32 	%f84, [%rd29];
	add.f32 	%f85, %f83, %f84;
	add.s64 	%rd30, %rd29, %rd26;
	ld.global.f32 	%f86, [%rd30];
	add.f32 	%f87, %f85, %f86;
	add.s64 	%rd31, %rd30, %rd26;
	ld.global.f32 	%f88, [%rd31];
	add.f32 	%f89, %f87, %f88;
	add.s64 	%rd32, %rd31, %rd26;
	ld.global.f32 	%f90, [%rd32];
	add.f32 	%f91, %f89, %f90;
	add.s64 	%rd33, %rd32, %rd26;
	ld.global.f32 	%f92, [%rd33];
	add.f32 	%f334, %f91, %f92;
	add.s32 	%r153, %r153, 8;
$L__BB0_8:
	setp.eq.s32 	%p7, %r13, 0;
	@%p7 bra 	$L__BB0_14;
	and.b32  	%r16, %r72, 3;
	setp.lt.u32 	%p8, %r13, 4;
	@%p8 bra 	$L__BB0_11;
	mad.lo.s32 	%r78, %r153, %r72, %r3;
	mul.wide.s32 	%rd34, %r78, 4;
	add.s64 	%rd35, %rd2, %rd34;
	ld.global.f32 	%f94, [%rd35];
	add.f32 	%f95, %f334, %f94;
	mul.wide.u32 	%rd36, %r72, 4;
	add.s64 	%rd37, %rd35, %rd36;
	ld.global.f32 	%f96, [%rd37];
	add.f32 	%f97, %f95, %f96;
	add.s64 	%rd38, %rd37, %rd36;
	ld.global.f32 	%f98, [%rd38];
	add.f32 	%f99, %f97, %f98;
	add.s64 	%rd39, %rd38, %rd36;
	ld.global.f32 	%f100, [%rd39];
	add.f32 	%f334, %f99, %f100;
	add.s32 	%r153, %r153, 4;
$L__BB0_11:
	setp.eq.s32 	%p9, %r16, 0;
	@%p9 bra 	$L__BB0_14;
	mad.lo.s32 	%r156, %r153, %r72, %r3;
	neg.s32 	%r155, %r16;
$L__BB0_13:
	.pragma "nounroll";
	mul.wide.s32 	%rd40, %r156, 4;
	add.s64 	%rd41, %rd2, %rd40;
	ld.global.f32 	%f101, [%rd41];
	add.f32 	%f334, %f334, %f101;
	add.s32 	%r156, %r156, %r72;
	add.s32 	%r155, %r155, 1;
	setp.ne.s32 	%p10, %r155, 0;
	@%p10 bra 	$L__BB0_13;
$L__BB0_14:
	setp.lt.s32 	%p11, %r72, 1;
	cvt.rn.f32.s32 	%f14, %r72;
	div.rn.f32 	%f15, %f334, %f14;
	mov.f32 	%f338, 0f00000000;
	@%p11 bra 	$L__BB0_35;
	setp.eq.s32 	%p12, %r72, 1;
	mov.f32 	%f338, 0f00000000;
	mov.b32 	%r159, 0;
	@%p12 bra 	$L__BB0_28;
	and.b32  	%r159, %r72, 2147483646;
	neg.s32 	%r158, %r159;
	shl.b32 	%r27, %r72, 1;
	mov.f32 	%f338, 0f00000000;
	mul.wide.u32 	%rd43, %r72, 4;
	mov.u32 	%r157, %r3;
$L__BB0_17:
	mul.wide.s32 	%rd42, %r157, 4;
	add.s64 	%rd3, %rd2, %rd42;
	ld.global.f32 	%f107, [%rd3];
	sub.f32 	%f17, %f107, %f15;
	abs.f32 	%f18, %f17;
	setp.eq.f32 	%p13, %f17, 0f3F800000;
	mov.f32 	%f336, 0f3F800000;
	@%p13 bra 	$L__BB0_22;
	setp.num.f32 	%p14, %f18, %f18;
	@%p14 bra 	$L__BB0_20;
	mov.f32 	%f163, 0f40000000;
	add.rn.f32 	%f336, %f17, %f163;
	bra.uni 	$L__BB0_22;
$L__BB0_20:
	setp.lt.f32 	%p15, %f18, 0f00800000;
	mul.f32 	%f108, %f18, 0f4B800000;
	selp.f32 	%f109, %f108, %f18, %p15;
	mov.b32 	%r80, %f109;
	add.s32 	%r81, %r80, -1060439283;
	and.b32  	%r82, %r81, -8388608;
	sub.s32 	%r83, %r80, %r82;
	mov.b32 	%f110, %r83;
	cvt.rn.f32.s32 	%f111, %r82;
	selp.f32 	%f112, 0fC1C00000, 0f00000000, %p15;
	fma.rn.f32 	%f113, %f111, 0f34000000, %f112;
	add.f32 	%f114, %f110, 0fBF800000;
	add.f32 	%f115, %f110, 0f3F800000;
	rcp.approx.ftz.f32 	%f116, %f115;
	add.f32 	%f117, %f114, %f114;
	mul.f32 	%f118, %f117, %f116;
	mul.f32 	%f119, %f118, %f118;
	neg.f32 	%f120, %f118;
	sub.f32 	%f121, %f114, %f118;
	add.f32 	%f122, %f121, %f121;
	fma.rn.f32 	%f123, %f120, %f114, %f122;
	mul.rn.f32 	%f124, %f116, %f123;
	fma.rn.f32 	%f125, %f119, 0f3A2C32E4, 0f3B52E7DB;
	fma.rn.f32 	%f126, %f125, %f119, 0f3C93BB73;
	fma.rn.f32 	%f127, %f126, %f119, 0f3DF6384F;
	mul.rn.f32 	%f128, %f127, %f119;
	fma.rn.f32 	%f129, %f118, 0f3FB8AA3B, %f113;
	mul.f32 	%f130, %f128, 0f40400000;
	sub.f32 	%f131, %f113, %f129;
	fma.rn.f32 	%f132, %f118, 0f3FB8AA3B, %f131;
	fma.rn.f32 	%f133, %f124, 0f3FB8AA3B, %f132;
	fma.rn.f32 	%f134, %f118, 0f32A55E34, %f133;
	fma.rn.f32 	%f135, %f130, %f124, %f134;
	fma.rn.f32 	%f136, %f128, %f118, %f135;
	add.rn.f32 	%f137, %f129, %f136;
	mov.f32 	%f138, 0f40000000;
	mul.rn.f32 	%f139, %f137, %f138;
	cvt.rni.f32.f32 	%f140, %f139;
	sub.f32 	%f141, %f139, %f140;
	neg.f32 	%f142, %f139;
	fma.rn.f32 	%f143, %f137, 0f40000000, %f142;
	neg.f32 	%f144, %f129;
	add.rn.f32 	%f145, %f137, %f144;
	neg.f32 	%f146, %f145;
	add.rn.f32 	%f147, %f136, %f146;
	fma.rn.f32 	%f148, %f147, 0f40000000, %f143;
	add.f32 	%f149, %f141, %f148;
	setp.gt.f32 	%p16, %f140, 0f00000000;
	selp.b32 	%r84, 0, -2097152000, %p16;
	setp.neu.f32 	%p17, %f17, 0f00000000;
	setp.neu.f32 	%p18, %f18, 0f7F800000;
	setp.lt.f32 	%p19, %f139, 0f00000000;
	selp.f32 	%f150, 0f00000000, 0f7F800000, %p19;
	abs.f32 	%f151, %f139;
	setp.gt.f32 	%p20, %f151, 0f43180000;
	cvt.rzi.s32.f32 	%r85, %f140;
	shl.b32 	%r86, %r85, 23;
	sub.s32 	%r87, %r86, %r84;
	mov.b32 	%f152, %r87;
	add.s32 	%r88, %r84, 2130706432;
	mov.b32 	%f153, %r88;
	fma.rn.f32 	%f154, %f149, 0f391FCB8E, 0f3AAF85ED;
	fma.rn.f32 	%f155, %f154, %f149, 0f3C1D9856;
	fma.rn.f32 	%f156, %f155, %f149, 0f3D6357BB;
	fma.rn.f32 	%f157, %f156, %f149, 0f3E75FDEC;
	fma.rn.f32 	%f158, %f157, %f149, 0f3F317218;
	fma.rn.f32 	%f159, %f158, %f149, 0f3F800000;
	mul.f32 	%f160, %f159, %f153;
	mul.f32 	%f161, %f160, %f152;
	selp.f32 	%f336, %f150, %f161, %p20;
	and.pred  	%p21, %p17, %p18;
	@%p21 bra 	$L__BB0_22;
	add.f32 	%f162, %f17, %f17;
	mov.b32 	%r89, %f162;
	and.b32  	%r90, %r89, 2147483647;
	mov.b32 	%f336, %r90;
$L__BB0_22:
	add.f32 	%f23, %f338, %f336;
	add.s64 	%rd44, %rd3, %rd43;
	ld.global.f32 	%f165, [%rd44];
	sub.f32 	%f24, %f165, %f15;
	abs.f32 	%f25, %f24;
	setp.eq.f32 	%p22, %f24, 0f3F800000;
	mov.f32 	%f337, 0f3F800000;
	@%p22 bra 	$L__BB0_27;
	setp.nan.f32 	%p23, %f25, %f25;
	@%p23 bra 	$L__BB0_26;
	setp.lt.f32 	%p24, %f25, 0f00800000;
	mul.f32 	%f166, %f25, 0f4B800000;
	selp.f32 	%f167, %f166, %f25, %p24;
	mov.b32 	%r91, %f167;
	add.s32 	%r92, %r91, -1060439283;
	and.b32  	%r93, %r92, -8388608;
	sub.s32 	%r94, %r91, %r93;
	mov.b32 	%f168, %r94;
	cvt.rn.f32.s32 	%f169, %r93;
	selp.f32 	%f170, 0fC1C00000, 0f00000000, %p24;
	fma.rn.f32 	%f171, %f169, 0f34000000, %f170;
	add.f32 	%f172, %f168, 0fBF800000;
	add.f32 	%f173, %f168, 0f3F800000;
	rcp.approx.ftz.f32 	%f174, %f173;
	add.f32 	%f175, %f172, %f172;
	mul.f32 	%f176, %f175, %f174;
	mul.f32 	%f177, %f176, %f176;
	neg.f32 	%f178, %f176;
	sub.f32 	%f179, %f172, %f176;
	add.f32 	%f180, %f179, %f179;
	fma.rn.f32 	%f181, %f178, %f172, %f180;
	mul.rn.f32 	%f182, %f174, %f181;
	fma.rn.f32 	%f183, %f177, 0f3A2C32E4, 0f3B52E7DB;
	fma.rn.f32 	%f184, %f183, %f177, 0f3C93BB73;
	fma.rn.f32 	%f185, %f184, %f177, 0f3DF6384F;
	mul.rn.f32 	%f186, %f185, %f177;
	fma.rn.f32 	%f187, %f176, 0f3FB8AA3B, %f171;
	mul.f32 	%f188, %f186, 0f40400000;
	sub.f32 	%f189, %f171, %f187;
	fma.rn.f32 	%f190, %f176, 0f3FB8AA3B, %f189;
	fma.rn.f32 	%f191, %f182, 0f3FB8AA3B, %f190;
	fma.rn.f32 	%f192, %f176, 0f32A55E34, %f191;
	fma.rn.f32 	%f193, %f188, %f182, %f192;
	fma.rn.f32 	%f194, %f186, %f176, %f193;
	add.rn.f32 	%f195, %f187, %f194;
	mov.f32 	%f196, 0f40000000;
	mul.rn.f32 	%f197, %f195, %f196;
	cvt.rni.f32.f32 	%f198, %f197;
	sub.f32 	%f199, %f197, %f198;
	neg.f32 	%f200, %f197;
	fma.rn.f32 	%f201, %f195, 0f40000000, %f200;
	neg.f32 	%f202, %f187;
	add.rn.f32 	%f203, %f195, %f202;
	neg.f32 	%f204, %f203;
	add.rn.f32 	%f205, %f194, %f204;
	fma.rn.f32 	%f206, %f205, 0f40000000, %f201;
	add.f32 	%f207, %f199, %f206;
	setp.gt.f32 	%p25, %f198, 0f00000000;
	selp.b32 	%r95, 0, -2097152000, %p25;
	setp.neu.f32 	%p26, %f24, 0f00000000;
	setp.neu.f32 	%p27, %f25, 0f7F800000;
	setp.lt.f32 	%p28, %f197, 0f00000000;
	selp.f32 	%f208, 0f00000000, 0f7F800000, %p28;
	abs.f32 	%f209, %f197;
	setp.gt.f32 	%p29, %f209, 0f43180000;
	cvt.rzi.s32.f32 	%r96, %f198;
	shl.b32 	%r97, %r96, 23;
	sub.s32 	%r98, %r97, %r95;
	mov.b32 	%f210, %r98;
	add.s32 	%r99, %r95, 2130706432;
	mov.b32 	%f211, %r99;
	fma.rn.f32 	%f212, %f207, 0f391FCB8E, 0f3AAF85ED;
	fma.rn.f32 	%f213, %f212, %f207, 0f3C1D9856;
	fma.rn.f32 	%f214, %f213, %f207, 0f3D6357BB;
	fma.rn.f32 	%f215, %f214, %f207, 0f3E75FDEC;
	fma.rn.f32 	%f216, %f215, %f207, 0f3F317218;
	fma.rn.f32 	%f217, %f216, %f207, 0f3F800000;
	mul.f32 	%f218, %f217, %f211;
	mul.f32 	%f219, %f218, %f210;
	selp.f32 	%f337, %f208, %f219, %p29;
	and.pred  	%p30, %p26, %p27;
	@%p30 bra 	$L__BB0_27;
	add.f32 	%f220, %f24, %f24;
	mov.b32 	%r100, %f220;
	and.b32  	%r101, %r100, 2147483647;
	mov.b32 	%f337, %r101;
	bra.uni 	$L__BB0_27;
$L__BB0_26:
	mov.f32 	%f221, 0f40000000;
	add.rn.f32 	%f337, %f24, %f221;
$L__BB0_27:
	add.f32 	%f338, %f23, %f337;
	add.s32 	%r158, %r158, 2;
	add.s32 	%r157, %r157, %r27;
	setp.ne.s32 	%p31, %r158, 0;
	@%p31 bra 	$L__BB0_17;
$L__BB0_28:
	and.b32  	%r102, %r72, 1;
	setp.eq.b32 	%p32, %r102, 1;
	not.pred 	%p33, %p32;
	@%p33 bra 	$L__BB0_35;
	mad.lo.s32 	%r103, %r159, %r72, %r3;
	mul.wide.s32 	%rd45, %r103, 4;
	add.s64 	%rd46, %rd2, %rd45;
	ld.global.f32 	%f223, [%rd46];
	sub.f32 	%f33, %f223, %f15;
	abs.f32 	%f34, %f33;
	setp.eq.f32 	%p34, %f33, 0f3F800000;
	mov.f32 	%f340, 0f3F800000;
	@%p34 bra 	$L__BB0_34;
	setp.nan.f32 	%p35, %f34, %f34;
	@%p35 bra 	$L__BB0_33;
	setp.lt.f32 	%p36, %f34, 0f00800000;
	mul.f32 	%f224, %f34, 0f4B800000;
	selp.f32 	%f225, %f224, %f34, %p36;
	mov.b32 	%r104, %f225;
	add.s32 	%r105, %r104, -1060439283;
	and.b32  	%r106, %r105, -8388608;
	sub.s32 	%r107, %r104, %r106;
	mov.b32 	%f226, %r107;
	cvt.rn.f32.s32 	%f227, %r106;
	selp.f32 	%f228, 0fC1C00000, 0f00000000, %p36;
	fma.rn.f32 	%f229, %f227, 0f34000000, %f228;
	add.f32 	%f230, %f226, 0fBF800000;
	add.f32 	%f231, %f226, 0f3F800000;
	rcp.approx.ftz.f32 	%f232, %f231;
	add.f32 	%f233, %f230, %f230;
	mul.f32 	%f234, %f233, %f232;
	mul.f32 	%f235, %f234, %f234;
	neg.f32 	%f236, %f234;
	sub.f32 	%f237, %f230, %f234;
	add.f32 	%f238, %f237, %f237;
	fma.rn.f32 	%f239, %f236, %f230, %f238;
	mul.rn.f32 	%f240, %f232, %f239;
	fma.rn.f32 	%f241, %f235, 0f3A2C32E4, 0f3B52E7DB;
	fma.rn.f32 	%f242, %f241, %f235, 0f3C93BB73;
	fma.rn.f32 	%f243, %f242, %f235, 0f3DF6384F;
	mul.rn.f32 	%f244, %f243, %f235;
	fma.rn.f32 	%f245, %f234, 0f3FB8AA3B, %f229;
	mul.f32 	%f246, %f244, 0f40400000;
	sub.f32 	%f247, %f229, %f245;
	fma.rn.f32 	%f248, %f234, 0f3FB8AA3B, %f247;
	fma.rn.f32 	%f249, %f240, 0f3FB8AA3B, %f248;
	fma.rn.f32 	%f250, %f234, 0f32A55E34, %f249;
	fma.rn.f32 	%f251, %f246, %f240, %f250;
	fma.rn.f32 	%f252, %f244, %f234, %f251;
	add.rn.f32 	%f253, %f245, %f252;
	mov.f32 	%f254, 0f40000000;
	mul.rn.f32 	%f255, %f253, %f254;
	cvt.rni.f32.f32 	%f256, %f255;
	sub.f32 	%f257, %f255, %f256;
	neg.f32 	%f258, %f255;
	fma.rn.f32 	%f259, %f253, 0f40000000, %f258;
	neg.f32 	%f260, %f245;
	add.rn.f32 	%f261, %f253, %f260;
	neg.f32 	%f262, %f261;
	add.rn.f32 	%f263, %f252, %f262;
	fma.rn.f32 	%f264, %f263, 0f40000000, %f259;
	add.f32 	%f265, %f257, %f264;
	setp.gt.f32 	%p37, %f256, 0f00000000;
	selp.b32 	%r108, 0, -2097152000, %p37;
	setp.neu.f32 	%p38, %f33, 0f00000000;
	setp.neu.f32 	%p39, %f34, 0f7F800000;
	setp.lt.f32 	%p40, %f255, 0f00000000;
	selp.f32 	%f266, 0f00000000, 0f7F800000, %p40;
	abs.f32 	%f267, %f255;
	setp.gt.f32 	%p41, %f267, 0f43180000;
	cvt.rzi.s32.f32 	%r109, %f256;
	shl.b32 	%r110, %r109, 23;
	sub.s32 	%r111, %r110, %r108;
	mov.b32 	%f268, %r111;
	add.s32 	%r112, %r108, 2130706432;
	mov.b32 	%f269, %r112;
	fma.rn.f32 	%f270, %f265, 0f391FCB8E, 0f3AAF85ED;
	fma.rn.f32 	%f271, %f270, %f265, 0f3C1D9856;
	fma.rn.f32 	%f272, %f271, %f265, 0f3D6357BB;
	fma.rn.f32 	%f273, %f272, %f265, 0f3E75FDEC;
	fma.rn.f32 	%f274, %f273, %f265, 0f3F317218;
	fma.rn.f32 	%f275, %f274, %f265, 0f3F800000;
	mul.f32 	%f276, %f275, %f269;
	mul.f32 	%f277, %f276, %f268;
	selp.f32 	%f340, %f266, %f277, %p41;
	and.pred  	%p42, %p38, %p39;
	@%p42 bra 	$L__BB0_34;
	add.f32 	%f278, %f33, %f33;
	mov.b32 	%r113, %f278;
	and.b32  	%r114, %r113, 2147483647;
	mov.b32 	%f340, %r114;
	bra.uni 	$L__BB0_34;
$L__BB0_33:
	mov.f32 	%f279, 0f40000000;
	add.rn.f32 	%f340, %f33, %f279;
$L__BB0_34:
	add.f32 	%f338, %f338, %f340;
$L__BB0_35:
	setp.lt.s32 	%p43, %r72, 1;
	div.rn.f32 	%f280, %f338, %f14;
	sqrt.rn.f32 	%f41, %f280;
	@%p43 bra 	$L__BB0_91;
	add.s32 	%r116, %r72, -1;
	and.b32  	%r33, %r72, 7;
	setp.lt.u32 	%p44, %r116, 7;
	mov.b32 	%r170, 0;
	@%p44 bra 	$L__BB0_63;
	and.b32  	%r170, %r72, 2147483640;
	neg.s32 	%r168, %r170;
	mad.lo.s32 	%r167, %r72, 7, %r3;
	shl.b32 	%r37, %r72, 3;
	mad.lo.s32 	%r166, %r72, 6, %r3;
	mad.lo.s32 	%r165, %r72, 5, %r3;
	shl.b32 	%r117, %r72, 2;
	add.s32 	%r164, %r3, %r117;
	mad.lo.s32 	%r163, %r72, 3, %r3;
	shl.b32 	%r118, %r72, 1;
	add.s32 	%r162, %r3, %r118;
	add.s32 	%r119, %r2, %r72;
	add.s32 	%r160, %r119, %r1;
	mov.u32 	%r161, %r3;
$L__BB0_38:
	.pragma "nounroll";
	setp.neu.f32 	%p45, %f41, 0f00000000;
	@%p45 bra 	$L__BB0_40;
	mul.wide.s32 	%rd50, %r161, 4;
	add.s64 	%rd51, %rd1, %rd50;
	mov.b32 	%r120, 0;
	st.global.u32 	[%rd51], %r120;
	bra.uni 	$L__BB0_41;
$L__BB0_40:
	mul.wide.s32 	%rd47, %r161, 4;
	add.s64 	%rd48, %rd2, %rd47;
	ld.global.f32 	%f281, [%rd48];
	sub.f32 	%f282, %f281, %f15;
	div.rn.f32 	%f283, %f282, %f41;
	add.s64 	%rd49, %rd1, %rd47;
	st.global.f32 	[%rd49], %f283;
$L__BB0_41:
	setp.eq.f32 	%p46, %f41, 0f00000000;
	@%p46 bra 	$L__BB0_43;
	mul.wide.s32 	%rd52, %r160, 4;
	add.s64 	%rd53, %rd2, %rd52;
	ld.global.f32 	%f284, [%rd53];
	sub.f32 	%f285, %f284, %f15;
	div.rn.f32 	%f286, %f285, %f41;
	add.s64 	%rd54, %rd1, %rd52;
	st.global.f32 	[%rd54], %f286;
	bra.uni 	$L__BB0_44;
$L__BB0_43:
	mul.wide.s32 	%rd55, %r160, 4;
	add.s64 	%rd56, %rd1, %rd55;
	mov.b32 	%r121, 0;
	st.global.u32 	[%rd56], %r121;
$L__BB0_44:
	setp.eq.f32 	%p47, %f41, 0f00000000;
	@%p47 bra 	$L__BB0_46;
	mul.wide.s32 	%rd57, %r162, 4;
	add.s64 	%rd58, %rd2, %rd57;
	ld.global.f32 	%f287, [%rd58];
	sub.f32 	%f288, %f287, %f15;
	div.rn.f32 	%f289, %f288, %f41;
	add.s64 	%rd59, %rd1, %rd57;
	st.global.f32 	[%rd59], %f289;
	bra.uni 	$L__BB0_47;
$L__BB0_46:
	mul.wide.s32 	%rd60, %r162, 4;
	add.s64 	%rd61, %rd1, %rd60;
	mov.b32 	%r122, 0;
	st.global.u32 	[%rd61], %r122;
$L__BB0_47:
	setp.eq.f32 	%p48, %f41, 0f00000000;
	@%p48 bra 	$L__BB0_49;
	mul.wide.s32 	%rd62, %r163, 4;
	add.s64 	%rd63, %rd2, %rd62;
	ld.global.f32 	%f290, [%rd63];
	sub.f32 	%f291, %f290, %f15;
	div.rn.f32 	%f292, %f291, %f41;
	add.s64 	%rd64, %rd1, %rd62;
	st.global.f32 	[%rd64], %f292;
	bra.uni 	$L__BB0_50;
$L__BB0_49:
	mul.wide.s32 	%rd65, %r163, 4;
	add.s64 	%rd66, %rd1, %rd65;
	mov.b32 	%r123, 0;
	st.global.u32 	[%rd66], %r123;
$L__BB0_50:
	setp.eq.f32 	%p49, %f41, 0f00000000;
	@%p49 bra 	$L__BB0_52;
	mul.wide.s32 	%rd67, %r164, 4;
	add.s64 	%rd68, %rd2, %rd67;
	ld.global.f32 	%f293, [%rd68];
	sub.f32 	%f294, %f293, %f15;
	div.rn.f32 	%f295, %f294, %f41;
	add.s64 	%rd69, %rd1, %rd67;
	st.global.f32 	[%rd69], %f295;
	bra.uni 	$L__BB0_53;
$L__BB0_52:
	mul.wide.s32 	%rd70, %r164, 4;
	add.s64 	%rd71, %rd1, %rd70;
	mov.b32 	%r124, 0;
	st.global.u32 	[%rd71], %r124;
$L__BB0_53:
	setp.eq.f32 	%p50, %f41, 0f00000000;
	@%p50 bra 	$L__BB0_55;
	mul.wide.s32 	%rd72, %r165, 4;
	add.s64 	%rd73, %rd2, %rd72;
	ld.global.f32 	%f296, [%rd73];
	sub.f32 	%f297, %f296, %f15;
	div.rn.f32 	%f298, %f297, %f41;
	add.s64 	%rd74, %rd1, %rd72;
	st.global.f32 	[%rd74], %f298;
	bra.uni 	$L__BB0_56;
$L__BB0_55:
	mul.wide.s32 	%rd75, %r165, 4;
	add.s64 	%rd76, %rd1, %rd75;
	mov.b32 	%r125, 0;
	st.global.u32 	[%rd76], %r125;
$L__BB0_56:
	setp.eq.f32 	%p51, %f41, 0f00000000;
	@%p51 bra 	$L__BB0_58;
	mul.wide.s32 	%rd77, %r166, 4;
	add.s64 	%rd78, %rd2, %rd77;
	ld.global.f32 	%f299, [%rd78];
	sub.f32 	%f300, %f299, %f15;
	div.rn.f32 	%f301, %f300, %f41;
	add.s64 	%rd79, %rd1, %rd77;
	st.global.f32 	[%rd79], %f301;
	bra.uni 	$L__BB0_59;
$L__BB0_58:
	mul.wide.s32 	%rd80, %r166, 4;
	add.s64 	%rd81, %rd1, %rd80;
	mov.b32 	%r126, 0;
	st.global.u32 	[%rd81], %r126;
$L__BB0_59:
	setp.eq.f32 	%p52, %f41, 0f00000000;
	@%p52 bra 	$L__BB0_61;
	mul.wide.s32 	%rd82, %r167, 4;
	add.s64 	%rd83, %rd2, %rd82;
	ld.global.f32 	%f302, [%rd83];
	sub.f32 	%f303, %f302, %f15;
	div.rn.f32 	%f304, %f303, %f41;
	add.s64 	%rd84, %rd1, %rd82;
	st.global.f32 	[%rd84], %f304;
	bra.uni 	$L__BB0_62;
$L__BB0_61:
	mul.wide.s32 	%rd85, %r167, 4;
	add.s64 	%rd86, %rd1, %rd85;
	mov.b32 	%r127, 0;
	st.global.u32 	[%rd86], %r127;
$L__BB0_62:
	add.s32 	%r168, %r168, 8;
	add.s32 	%r167, %r167, %r37;
	add.s32 	%r166, %r166, %r37;
	add.s32 	%r165, %r165, %r37;
	add.s32 	%r164, %r164, %r37;
	add.s32 	%r163, %r163, %r37;
	add.s32 	%r162, %r162, %r37;
	add.s32 	%r161, %r161, %r37;
	add.s32 	%r160, %r160, %r37;
	setp.ne.s32 	%p53, %r168, 0;
	@%p53 bra 	$L__BB0_38;
$L__BB0_63:
	setp.eq.s32 	%p54, %r33, 0;
	@%p54 bra 	$L__BB0_91;
	and.b32  	%r63, %r72, 3;
	setp.lt.u32 	%p55, %r33, 4;
	@%p55 bra 	$L__BB0_78;
	setp.eq.f32 	%p56, %f41, 0f00000000;
	@%p56 bra 	$L__BB0_67;
	mad.lo.s32 	%r128, %r170, %r72, %r3;
	mul.wide.s32 	%rd87, %r128, 4;
	add.s64 	%rd88, %rd2, %rd87;
	ld.global.f32 	%f305, [%rd88];
	sub.f32 	%f306, %f305, %f15;
	div.rn.f32 	%f307, %f306, %f41;
	add.s64 	%rd89, %rd1, %rd87;
	st.global.f32 	[%rd89], %f307;
	bra.uni 	$L__BB0_68;
$L__BB0_67:
	mad.lo.s32 	%r129, %r170, %r72, %r3;
	mul.wide.s32 	%rd90, %r129, 4;
	add.s64 	%rd91, %rd1, %rd90;
	mov.b32 	%r130, 0;
	st.global.u32 	[%rd91], %r130;
$L__BB0_68:
	setp.eq.f32 	%p57, %f41, 0f00000000;
	add.s32 	%r64, %r170, 1;
	@%p57 bra 	$L__BB0_70;
	mad.lo.s32 	%r131, %r64, %r72, %r3;
	mul.wide.s32 	%rd92, %r131, 4;
	add.s64 	%rd93, %rd2, %rd92;
	ld.global.f32 	%f308, [%rd93];
	sub.f32 	%f309, %f308, %f15;
	div.rn.f32 	%f310, %f309, %f41;
	add.s64 	%rd94, %rd1, %rd92;
	st.global.f32 	[%rd94], %f310;
	bra.uni 	$L__BB0_71;
$L__BB0_70:
	mad.lo.s32 	%r132, %r64, %r72, %r3;
	mul.wide.s32 	%rd95, %r132, 4;
	add.s64 	%rd96, %rd1, %rd95;
	mov.b32 	%r133, 0;
	st.global.u32 	[%rd96], %r133;
$L__BB0_71:
	setp.eq.f32 	%p58, %f41, 0f00000000;
	add.s32 	%r65, %r170, 2;
	@%p58 bra 	$L__BB0_73;
	mad.lo.s32 	%r134, %r65, %r72, %r3;
	mul.wide.s32 	%rd97, %r134, 4;
	add.s64 	%rd98, %rd2, %rd97;
	ld.global.f32 	%f311, [%rd98];
	sub.f32 	%f312, %f311, %f15;
	div.rn.f32 	%f313, %f312, %f41;
	add.s64 	%rd99, %rd1, %rd97;
	st.global.f32 	[%rd99], %f313;
	bra.uni 	$L__BB0_74;
$L__BB0_73:
	mad.lo.s32 	%r135, %r65, %r72, %r3;
	mul.wide.s32 	%rd100, %r135, 4;
	add.s64 	%rd101, %rd1, %rd100;
	mov.b32 	%r136, 0;
	st.global.u32 	[%rd101], %r136;
$L__BB0_74:
	setp.eq.f32 	%p59, %f41, 0f00000000;
	add.s32 	%r66, %r170, 3;
	@%p59 bra 	$L__BB0_76;
	mad.lo.s32 	%r137, %r66, %r72, %r3;
	mul.wide.s32 	%rd102, %r137, 4;
	add.s64 	%rd103, %rd2, %rd102;
	ld.global.f32 	%f314, [%rd103];
	sub.f32 	%f315, %f314, %f15;
	div.rn.f32 	%f316, %f315, %f41;
	add.s64 	%rd104, %rd1, %rd102;
	st.global.f32 	[%rd104], %f316;
	bra.uni 	$L__BB0_77;
$L__BB0_76:
	mad.lo.s32 	%r138, %r66, %r72, %r3;
	mul.wide.s32 	%rd105, %r138, 4;
	add.s64 	%rd106, %rd1, %rd105;
	mov.b32 	%r139, 0;
	st.global.u32 	[%rd106], %r139;
$L__BB0_77:
	add.s32 	%r170, %r170, 4;
$L__BB0_78:
	setp.eq.s32 	%p60, %r63, 0;
	@%p60 bra 	$L__BB0_91;
	setp.eq.s32 	%p61, %r63, 1;
	@%p61 bra 	$L__BB0_87;
	setp.eq.f32 	%p62, %f41, 0f00000000;
	@%p62 bra 	$L__BB0_82;
	mad.lo.s32 	%r140, %r170, %r72, %r3;
	mul.wide.s32 	%rd107, %r140, 4;
	add.s64 	%rd108, %rd2, %rd107;
	ld.global.f32 	%f317, [%rd108];
	sub.f32 	%f318, %f317, %f15;
	div.rn.f32 	%f319, %f318, %f41;
	add.s64 	%rd109, %rd1, %rd107;
	st.global.f32 	[%rd109], %f319;
	bra.uni 	$L__BB0_83;
$L__BB0_82:
	mad.lo.s32 	%r141, %r170, %r72, %r3;
	mul.wide.s32 	%rd110, %r141, 4;
	add.s64 	%rd111, %rd1, %rd110;
	mov.b32 	%r142, 0;
	st.global.u32 	[%rd111], %r142;
$L__BB0_83:
	setp.eq.f32 	%p63, %f41, 0f00000000;
	add.s32 	%r69, %r170, 1;
	@%p63 bra 	$L__BB0_85;
	mad.lo.s32 	%r143, %r69, %r72, %r3;
	mul.wide.s32 	%rd112, %r143, 4;
	add.s64 	%rd113, %rd2, %rd112;
	ld.global.f32 	%f320, [%rd113];
	sub.f32 	%f321, %f320, %f15;
	div.rn.f32 	%f322, %f321, %f41;
	add.s64 	%rd114, %rd1, %rd112;
	st.global.f32 	[%rd114], %f322;
	bra.uni 	$L__BB0_86;
$L__BB0_85:
	mad.lo.s32 	%r144, %r69, %r72, %r3;
	mul.wide.s32 	%rd115, %r144, 4;
	add.s64 	%rd116, %rd1, %rd115;
	mov.b32 	%r145, 0;
	st.global.u32 	[%rd116], %r145;
$L__BB0_86:
	add.s32 	%r170, %r170, 2;
$L__BB0_87:
	and.b32  	%r146, %r72, 1;
	setp.eq.b32 	%p64, %r146, 1;
	not.pred 	%p65, %p64;
	@%p65 bra 	$L__BB0_91;
	setp.eq.f32 	%p66, %f41, 0f00000000;
	@%p66 bra 	$L__BB0_90;
	mad.lo.s32 	%r147, %r170, %r72, %r3;
	mul.wide.s32 	%rd117, %r147, 4;
	add.s64 	%rd118, %rd2, %rd117;
	ld.global.f32 	%f323, [%rd118];
	sub.f32 	%f324, %f323, %f15;
	div.rn.f32 	%f325, %f324, %f41;
	add.s64 	%rd119, %rd1, %rd117;
	st.global.f32 	[%rd119], %f325;
	bra.uni 	$L__BB0_91;
$L__BB0_90:
	mad.lo.s32 	%r148, %r170, %r72, %r3;
	mul.wide.s32 	%rd120, %r148, 4;
	add.s64 	%rd121, %rd1, %rd120;
	mov.b32 	%r149, 0;
	st.global.u32 	[%rd121], %r149;
$L__BB0_91:
	ret;

}


// ===== COMPILED SASS (sm_100) =====

	.target	sm_100

	.elftype	@"ET_EXEC"


//--------------------- .note.nv.tkinfo           --------------------------
	.section	.note.nv.tkinfo,"",@"SHT_NOTE"
	.sectionflags	@"SHF_NOTE_NV_TKINFO"
	.tkinfo
        /*0018*/ 	.word	0x00000002
        /*0030*/ 	.string	""
        /*0030*/ 	.string	"ptxas"
        /*0030*/ 	.string	"Cuda compilation tools, release 13.0, V13.0.88"
        /*0030*/ 	.string	"Build cuda_13.0.r13.0/compiler.36424714_0"
        /*0030*/ 	.string	"-arch sm_100 -m 64 "



//--------------------- .note.nv.cuinfo           --------------------------
	.section	.note.nv.cuinfo,"",@"SHT_NOTE"
	.sectionflags	@"SHF_NOTE_NV_CUINFO"
        /*0018*/ 	.short	0x0002
        /*001a*/ 	.short	0x0064
        /*001c*/ 	.short	0x0082
	.zero		2


//--------------------- .nv.info                  --------------------------
	.section	.nv.info,"",@"SHT_CUDA_INFO"
	.align	4


	//----- nvinfo : EIATTR_REGCOUNT
	.align		4
        /*0000*/ 	.byte	0x04, 0x2f
        /*0002*/ 	.short	(.L_1 - .L_0)
	.align		4
.L_0:
        /*0004*/ 	.word	index@(_Z10matrixNormPfS_i)
        /*0008*/ 	.word	0x00000020


	//----- nvinfo : EIATTR_FRAME_SIZE
	.align		4
.L_1:
        /*000c*/ 	.byte	0x04, 0x11
        /*000e*/ 	.short	(.L_3 - .L_2)
	.align		4
.L_2:
        /*0010*/ 	.word	index@($__internal_1_$__cuda_sm3x_div_rn_noftz_f32_slowpath)
        /*0014*/ 	.word	0x00000000


	//----- nvinfo : EIATTR_FRAME_SIZE
	.align		4
.L_3:
        /*0018*/ 	.byte	0x04, 0x11
        /*001a*/ 	.short	(.L_5 - .L_4)
	.align		4
.L_4:
        /*001c*/ 	.word	index@($__internal_0_$__cuda_sm20_sqrt_rn_f32_slowpath)
        /*0020*/ 	.word	0x00000000


	//----- nvinfo : EIATTR_FRAME_SIZE
	.align		4
.L_5:
        /*0024*/ 	.byte	0x04, 0x11
        /*0026*/ 	.short	(.L_7 - .L_6)
	.align		4
.L_6:
        /*0028*/ 	.word	index@(_Z10matrixNormPfS_i)
        /*002c*/ 	.word	0x00000000


	//----- nvinfo : EIATTR_MIN_STACK_SIZE
	.align		4
.L_7:
        /*0030*/ 	.byte	0x04, 0x12
        /*0032*/ 	.short	(.L_9 - .L_8)
	.align		4
.L_8:
        /*0034*/ 	.word	index@(_Z10matrixNormPfS_i)
        /*0038*/ 	.word	0x00000000
.L_9:


//--------------------- .nv.compat                --------------------------
	.section	.nv.compat,"",@"SHT_CUDA_COMPAT_INFO"
	.align	4
        /*0000*/ 	.byte	0x02, 0x09, 0x00, 0x00, 0x02, 0x02, 0x01, 0x00, 0x02, 0x05, 0x05, 0x00, 0x03, 0x07, 0x01, 0x01
        /*0010*/ 	.byte	0x02, 0x03, 0x00, 0x00, 0x02, 0x06, 0x01, 0x00, 0x04, 0x0b, 0x08, 0x00, 0x01, 0x00, 0x00, 0x00
        /*0020*/ 	.byte	0x00, 0x00, 0x00, 0x00


//--------------------- .nv.info._Z10matrixNormPfS_i --------------------------
	.section	.nv.info._Z10matrixNormPfS_i,"",@"SHT_CUDA_INFO"
	.sectionflags	@""
	.align	4


	//----- nvinfo : EIATTR_CUDA_API_VERSION
	.align		4
        /*0000*/ 	.byte	0x04, 0x37
        /*0002*/ 	.short	(.L_11 - .L_10)
.L_10:
        /*0004*/ 	.word	0x00000082


	//----- nvinfo : EIATTR_KPARAM_INFO
	.align		4
.L_11:
        /*0008*/ 	.byte	0x04, 0x17
        /*000a*/ 	.short	(.L_13 - .L_12)
.L_12:
        /*000c*/ 	.word	0x00000000
        /*0010*/ 	.short	0x0002
        /*0012*/ 	.short	0x0010
        /*0014*/ 	.byte	0x00, 0xf0, 0x11, 0x00


	//----- nvinfo : EIATTR_KPARAM_INFO
	.align		4
.L_13:
        /*0018*/ 	.byte	0x04, 0x17
        /*001a*/ 	.short	(.L_15 - .L_14)
.L_14:
        /*001c*/ 	.word	0x00000000
        /*0020*/ 	.short	0x0001
        /*0022*/ 	.short	0x0008
        /*0024*/ 	.byte	0x00, 0xf5, 0x21, 0x00


	//----- nvinfo : EIATTR_KPARAM_INFO
	.align		4
.L_15:
        /*0028*/ 	.byte	0x04, 0x17
        /*002a*/ 	.short	(.L_17 - .L_16)
.L_16:
        /*002c*/ 	.word	0x00000000
        /*0030*/ 	.short	0x0000
        /*0032*/ 	.short	0x0000
        /*0034*/ 	.byte	0x00, 0xf5, 0x21, 0x00


	//----- nvinfo : EIATTR_SPARSE_MMA_MASK
	.align		4
.L_17:
        /*0038*/ 	.byte	0x03, 0x50
        /*003a*/ 	.short	0x0000


	//----- nvinfo : EIATTR_MAXREG_COUNT
	.align		4
        /*003c*/ 	.byte	0x03, 0x1b
        /*003e*/ 	.short	0x00ff


	//----- nvinfo : EIATTR_MERCURY_ISA_VERSION
	.align		4
        /*0040*/ 	.byte	0x03, 0x5f
        /*0042*/ 	.short	0x0101


	//----- nvinfo : EIATTR_VRC_CTA_INIT_COUNT
	.align		4
        /*0044*/ 	.byte	0x02, 0x4a
	.zero		1
	.zero		1


	//----- nvinfo : EIATTR_EXIT_INSTR_OFFSETS
	.align		4
        /*0048*/ 	.byte	0x04, 0x1c
        /*004a*/ 	.short	(.L_19 - .L_18)


	//   ....[0]....
.L_18:
        /*004c*/ 	.word	0x00000080


	//   ....[1]....
        /*0050*/ 	.word	0x00001b10


	//   ....[2]....
        /*0054*/ 	.word	0x00002aa0


	//   ....[3]....
        /*0058*/ 	.word	0x00003360


	//   ....[4]....
        /*005c*/ 	.word	0x00003810


	//   ....[5]....
        /*0060*/ 	.word	0x00003990


	//   ....[6]....
        /*0064*/ 	.word	0x000039e0


	//----- nvinfo : EIATTR_CRS_STACK_SIZE
	.align		4
.L_19:
        /*0068*/ 	.byte	0x04, 0x1e
        /*006a*/ 	.short	(.L_21 - .L_20)
.L_20:
        /*006c*/ 	.word	0x00000000


	//----- nvinfo : EIATTR_CBANK_PARAM_SIZE
	.align		4
.L_21:
        /*0070*/ 	.byte	0x03, 0x19
        /*0072*/ 	.short	0x0014


	//----- nvinfo : EIATTR_PARAM_CBANK
	.align		4
        /*0074*/ 	.byte	0x04, 0x0a
        /*0076*/ 	.short	(.L_23 - .L_22)
	.align		4
.L_22:
        /*0078*/ 	.word	index@(.nv.constant0._Z10matrixNormPfS_i)
        /*007c*/ 	.short	0x0380
        /*007e*/ 	.short	0x0014


	//----- nvinfo : EIATTR_SW_WAR
	.align		4
.L_23:
        /*0080*/ 	.byte	0x04, 0x36
        /*0082*/ 	.short	(.L_25 - .L_24)
.L_24:
        /*0084*/ 	.word	0x00000008
.L_25:


//--------------------- .nv.callgraph             --------------------------
	.section	.nv.callgraph,"",@"SHT_CUDA_CALLGRAPH"
	.align	4
	.sectionentsize	8
	.align		4
        /*0000*/ 	.word	0x00000000
	.align		4
        /*0004*/ 	.word	0xffffffff
	.align		4
        /*0008*/ 	.word	0x00000000
	.align		4
        /*000c*/ 	.word	0xfffffffe
	.align		4
        /*0010*/ 	.word	0x00000000
	.align		4
        /*0014*/ 	.word	0xfffffffd
	.align		4
        /*0018*/ 	.word	0x00000000
	.align		4
        /*001c*/ 	.word	0xfffffffc


//--------------------- .text._Z10matrixNormPfS_i --------------------------
	.section	.text._Z10matrixNormPfS_i,"ax",@progbits
	.align	128
        .global         _Z10matrixNormPfS_i
        .type           _Z10matrixNormPfS_i,@function
        .size           _Z10matrixNormPfS_i,(.L_x_114 - _Z10matrixNormPfS_i)
        .other          _Z10matrixNormPfS_i,@"STO_CUDA_ENTRY STV_DEFAULT"
_Z10matrixNormPfS_i:
.text._Z10matrixNormPfS_i:
[----:B------:R-:W-:Y:S01]  /*0000*/  LDC R1, c[0x0][0x37c] ;  /* 0x0000df00ff017b82 */ /* 0x000fe20000000800 */
[----:B------:R-:W0:Y:S07]  /*0010*/  S2R R9, SR_TID.X ;  /* 0x0000000000097919 */ /* 0x000e2e0000002100 */
[----:B------:R-:W1:Y:S01]  /*0020*/  S2UR UR4, SR_CTAID.X ;  /* 0x00000000000479c3 */ /* 0x000e620000002500 */
[----:B------:R-:W1:Y:S07]  /*0030*/  LDCU UR5, c[0x0][0x360] ;  /* 0x00006c00ff0577ac */ /* 0x000e6e0008000800 */
[----:B------:R-:W2:Y:S01]  /*0040*/  LDC R3, c[0x0][0x390] ;  /* 0x0000e400ff037b82 */ /* 0x000ea20000000800 */
[----:B-1----:R-:W-:-:S06]  /*0050*/  UIMAD UR4, UR4, UR5, URZ ;  /* 0x00000005040472a4 */ /* 0x002fcc000f8e02ff */
[----:B0-----:R-:W-:-:S04]  /*0060*/  IADD3 R4, PT, PT, R9, UR4, RZ ;  /* 0x0000000409047c10 */ /* 0x001fc8000fffe0ff */
[----:B--2---:R-:W-:-:S13]  /*0070*/  ISETP.GE.AND P0, PT, R4, R3, PT ;  /* 0x000000030400720c */ /* 0x004fda0003f06270 */
[----:B------:R-:W-:Y:S05]  /*0080*/  @P0 EXIT ;  /* 0x000000000000094d */ /* 0x000fea0003800000 */
[----:B------:R-:W-:Y:S01]  /*0090*/  ISETP.GE.AND P2, PT, R3, 0x1, PT ;  /* 0x000000010300780c */ /* 0x000fe20003f46270 */
[----:B------:R-:W0:Y:S01]  /*00a0*/  LDCU.64 UR6, c[0x0][0x358] ;  /* 0x00006b00ff0677ac */ /* 0x000e220008000a00 */
[----:B------:R-:W-:-:S11]  /*00b0*/  HFMA2 R0, -RZ, RZ, 0, 0 ;  /* 0x00000000ff007431 */ /* 0x000fd600000001ff */
[----:B------:R-:W-:Y:S05]  /*00c0*/  @!P2 BRA `(.L_x_0) ;  /* 0x0000000400fca947 */ /* 0x000fea0003800000 */
[C---:B------:R-:W-:Y:S02]  /*00d0*/  IADD3 R0, PT, PT, R3.reuse, -0x1, RZ ;  /* 0xffffffff03007810 */ /* 0x040fe40007ffe0ff */
[----:B------:R-:W-:Y:S02]  /*00e0*/  LOP3.LUT R2, R3, 0xf, RZ, 0xc0, !PT ;  /* 0x0000000f03027812 */ /* 0x000fe400078ec0ff */
[----:B------:R-:W-:Y:S02]  /*00f0*/  ISETP.GE.U32.AND P0, PT, R0, 0xf, PT ;  /* 0x0000000f0000780c */ /* 0x000fe40003f06070 */
[----:B------:R-:W-:Y:S02]  /*0100*/  ISETP.NE.AND P1, PT, R2, RZ, PT ;  /* 0x000000ff0200720c */ /* 0x000fe40003f25270 */
[----:B------:R-:W-:Y:S02]  /*0110*/  MOV R0, RZ ;  /* 0x000000ff00007202 */ /* 0x000fe40000000f00 */
[----:B------:R-:W-:-:S07]  /*0120*/  MOV R6, RZ ;  /* 0x000000ff00067202 */ /* 0x000fce0000000f00 */
[----:B------:R-:W-:Y:S05]  /*0130*/  @!P0 BRA `(.L_x_1) ;  /* 0x0000000000e48947 */ /* 0x000fea0003800000 */
[----:B------:R-:W-:Y:S02]  /*0140*/  LOP3.LUT R6, R3, 0x7ffffff0, RZ, 0xc0, !PT ;  /* 0x7ffffff003067812 */ /* 0x000fe400078ec0ff */
[----:B------:R-:W-:Y:S02]  /*0150*/  MOV R0, RZ ;  /* 0x000000ff00007202 */ /* 0x000fe40000000f00 */
[----:B------:R-:W-:Y:S02]  /*0160*/  MOV R8, R4 ;  /* 0x0000000400087202 */ /* 0x000fe40000000f00 */
[----:B------:R-:W-:-:S07]  /*0170*/  IADD3 R7, PT, PT, -R6, RZ, RZ ;  /* 0x000000ff06077210 */ /* 0x000fce0007ffe1ff */
.L_x_2:
[----:B------:R-:W1:Y:S02]  /*0180*/  LDC.64 R14, c[0x0][0x380] ;  /* 0x0000e000ff0e7b82 */ /* 0x000e640000000a00 */
[----:B-1----:R-:W-:-:S05]  /*0190*/  IMAD.WIDE R14, R8, 0x4, R14 ;  /* 0x00000004080e7825 */ /* 0x002fca00078e020e */
[----:B0-----:R-:W2:Y:S01]  /*01a0*/  LDG.E R5, desc[UR6][R14.64] ;  /* 0x000000060e057981 */ /* 0x001ea2000c1e1900 */
[----:B------:R-:W-:-:S04]  /*01b0*/  IMAD.WIDE.U32 R28, R3, 0x4, R14 ;  /* 0x00000004031c7825 */ /* 0x000fc800078e000e */
[C---:B------:R-:W-:Y:S02]  /*01c0*/  IMAD.WIDE.U32 R12, R3.reuse, 0x4, R28 ;  /* 0x00000004030c7825 */ /* 0x040fe400078e001c */
[----:B------:R-:W3:Y:S02]  /*01d0*/  LDG.E R28, desc[UR6][R28.64] ;  /* 0x000000061c1c7981 */ /* 0x000ee4000c1e1900 */
[C---:B------:R-:W-:Y:S02]  /*01e0*/  IMAD.WIDE.U32 R20, R3.reuse, 0x4, R12 ;  /* 0x0000000403147825 */ /* 0x040fe400078e000c */
[----:B------:R0:W4:Y:S04]  /*01f0*/  LDG.E R27, desc[UR6][R12.64] ;  /* 0x000000060c1b7981 */ /* 0x000128000c1e1900 */
[----:B------:R-:W5:Y:S01]  /*0200*/  LDG.E R26, desc[UR6][R20.64] ;  /* 0x00000006141a7981 */ /* 0x000f62000c1e1900 */
[----:B------:R-:W-:-:S05]  /*0210*/  IMAD.WIDE.U32 R24, R3, 0x4, R20 ;  /* 0x0000000403187825 */ /* 0x000fca00078e0014 */
[----:B------:R-:W5:Y:S01]  /*0220*/  LDG.E R23, desc[UR6][R24.64] ;  /* 0x0000000618177981 */ /* 0x000f62000c1e1900 */
[----:B------:R-:W-:-:S05]  /*0230*/  IMAD.WIDE.U32 R16, R3, 0x4, R24 ;  /* 0x0000000403107825 */ /* 0x000fca00078e0018 */
[----:B------:R1:W5:Y:S01]  /*0240*/  LDG.E R22, desc[UR6][R16.64] ;  /* 0x0000000610167981 */ /* 0x000362000c1e1900 */
[----:B------:R-:W-:-:S04]  /*0250*/  IMAD.WIDE.U32 R10, R3, 0x4, R16 ;  /* 0x00000004030a7825 */ /* 0x000fc800078e0010 */
[C---:B------:R-:W-:Y:S02]  /*0260*/  IMAD.WIDE.U32 R18, R3.reuse, 0x4, R10 ;  /* 0x0000000403127825 */ /* 0x040fe400078e000a */
[----:B------:R-:W5:Y:S02]  /*0270*/  LDG.E R11, desc[UR6][R10.64] ;  /* 0x000000060a0b7981 */ /* 0x000f64000c1e1900 */
[----:B0-----:R-:W-:-:S05]  /*0280*/  IMAD.WIDE.U32 R12, R3, 0x4, R18 ;  /* 0x00000004030c7825 */ /* 0x001fca00078e0012 */
[----:B------:R-:W5:Y:S01]  /*0290*/  LDG.E R29, desc[UR6][R12.64] ;  /* 0x000000060c1d7981 */ /* 0x000f62000c1e1900 */
[----:B------:R-:W-:-:S03]  /*02a0*/  IMAD.WIDE.U32 R14, R3, 0x4, R12 ;  /* 0x00000004030e7825 */ /* 0x000fc600078e000c */
[----:B------:R0:W5:Y:S01]  /*02b0*/  LDG.E R10, desc[UR6][R18.64] ;  /* 0x00000006120a7981 */ /* 0x000162000c1e1900 */
[----:B-1----:R-:W-:-:S03]  /*02c0*/  IMAD.WIDE.U32 R16, R3, 0x4, R14 ;  /* 0x0000000403107825 */ /* 0x002fc600078e000e */
[----:B------:R-:W5:Y:S01]  /*02d0*/  LDG.E R14, desc[UR6][R14.64] ;  /* 0x000000060e0e7981 */ /* 0x000f62000c1e1900 */
[----:B0-----:R-:W-:-:S03]  /*02e0*/  IMAD.WIDE.U32 R18, R3, 0x4, R16 ;  /* 0x0000000403127825 */ /* 0x001fc600078e0010 */
[----:B------:R0:W5:Y:S01]  /*02f0*/  LDG.E R15, desc[UR6][R16.64] ;  /* 0x00000006100f7981 */ /* 0x000162000c1e1900 */
[----:B------:R-:W-:-:S03]  /*0300*/  IMAD.WIDE.U32 R20, R3, 0x4, R18 ;  /* 0x0000000403147825 */ /* 0x000fc600078e0012 */
[----:B------:R-:W5:Y:S01]  /*0310*/  LDG.E R18, desc[UR6][R18.64] ;  /* 0x0000000612127981 */ /* 0x000f62000c1e1900 */
[----:B------:R-:W-:-:S03]  /*0320*/  IMAD.WIDE.U32 R24, R3, 0x4, R20 ;  /* 0x0000000403187825 */ /* 0x000fc600078e0014 */
[----:B------:R-:W5:Y:S01]  /*0330*/  LDG.E R20, desc[UR6][R20.64] ;  /* 0x0000000614147981 */ /* 0x000f62000c1e1900 */
[----:B------:R-:W-:-:S03]  /*0340*/  IMAD.WIDE.U32 R12, R3, 0x4, R24 ;  /* 0x00000004030c7825 */ /* 0x000fc600078e0018 */
[----:B------:R-:W5:Y:S01]  /*0350*/  LDG.E R24, desc[UR6][R24.64] ;  /* 0x0000000618187981 */ /* 0x000f62000c1e1900 */
[----:B0-----:R-:W-:-:S03]  /*0360*/  IMAD.WIDE.U32 R16, R3, 0x4, R12 ;  /* 0x0000000403107825 */ /* 0x001fc600078e000c */
[----:B------:R-:W5:Y:S04]  /*0370*/  LDG.E R19, desc[UR6][R12.64] ;  /* 0x000000060c137981 */ /* 0x000f68000c1e1900 */
[----:B------:R-:W5:Y:S01]  /*0380*/  LDG.E R16, desc[UR6][R16.64] ;  /* 0x0000000610107981 */ /* 0x000f62000c1e1900 */
[----:B------:R-:W-:-:S04]  /*0390*/  IADD3 R7, PT, PT, R7, 0x10, RZ ;  /* 0x0000001007077810 */ /* 0x000fc80007ffe0ff */
[----:B------:R-:W-:Y:S02]  /*03a0*/  ISETP.NE.AND P0, PT, R7, RZ, PT ;  /* 0x000000ff0700720c */ /* 0x000fe40003f05270 */
[----:B------:R-:W-:Y:S01]  /*03b0*/  LEA R8, R3, R8, 0x4 ;  /* 0x0000000803087211 */ /* 0x000fe200078e20ff */
[----:B--2---:R-:W-:-:S04]  /*03c0*/  FADD R5, R5, R0 ;  /* 0x0000000005057221 */ /* 0x004fc80000000000 */
[----:B---3--:R-:W-:-:S04]  /*03d0*/  FADD R28, R5, R28 ;  /* 0x0000001c051c7221 */ /* 0x008fc80000000000 */
[----:B----4-:R-:W-:-:S04]  /*03e0*/  FADD R27, R28, R27 ;  /* 0x0000001b1c1b7221 */ /* 0x010fc80000000000 */
[----:B-----5:R-:W-:-:S04]  /*03f0*/  FADD R26, R27, R26 ;  /* 0x0000001a1b1a7221 */ /* 0x020fc80000000000 */
[----:B------:R-:W-:-:S04]  /*0400*/  FADD R23, R26, R23 ;  /* 0x000000171a177221 */ /* 0x000fc80000000000 */
        /* <DEDUP_REMOVED lines=10> */
[----:B------:R-:W-:Y:S01]  /*04b0*/  FADD R0, R19, R16 ;  /* 0x0000001013007221 */ /* 0x000fe20000000000 */
[----:B------:R-:W-:Y:S06]  /*04c0*/  @P0 BRA `(.L_x_2) ;  /* 0xfffffffc002c0947 */ /* 0x000fec000383ffff */
.L_x_1:
[----:B------:R-:W-:Y:S05]  /*04d0*/  @!P1 BRA `(.L_x_0) ;  /* 0x0000000000f89947 */ /* 0x000fea0003800000 */
[----:B------:R-:W-:Y:S02]  /*04e0*/  ISETP.GE.U32.AND P0, PT, R2, 0x8, PT ;  /* 0x000000080200780c */ /* 0x000fe40003f06070 */
[----:B------:R-:W-:-:S04]  /*04f0*/  LOP3.LUT R7, R3, 0x7, RZ, 0xc0, !PT ;  /* 0x0000000703077812 */ /* 0x000fc800078ec0ff */
[----:B------:R-:W-:-:S07]  /*0500*/  ISETP.NE.AND P1, PT, R7, RZ, PT ;  /* 0x000000ff0700720c */ /* 0x000fce0003f25270 */
[----:B------:R-:W-:Y:S06]  /*0510*/  @!P0 BRA `(.L_x_3) ;  /* 0x00000000006c8947 */ /* 0x000fec0003800000 */
[----:B------:R-:W1:Y:S01]  /*0520*/  LDC.64 R18, c[0x0][0x380] ;  /* 0x0000e000ff127b82 */ /* 0x000e620000000a00 */
[----:B------:R-:W-:-:S04]  /*0530*/  IMAD R5, R6, R3, R4 ;  /* 0x0000000306057224 */ /* 0x000fc800078e0204 */
[----:B-1----:R-:W-:-:S04]  /*0540*/  IMAD.WIDE R18, R5, 0x4, R18 ;  /* 0x0000000405127825 */ /* 0x002fc800078e0212 */
[C---:B------:R-:W-:Y:S02]  /*0550*/  IMAD.WIDE.U32 R20, R3.reuse, 0x4, R18 ;  /* 0x0000000403147825 */ /* 0x040fe400078e0012 */
[----:B0-----:R-:W2:Y:S02]  /*0560*/  LDG.E R19, desc[UR6][R18.64] ;  /* 0x0000000612137981 */ /* 0x001ea4000c1e1900 */
[C---:B------:R-:W-:Y:S02]  /*0570*/  IMAD.WIDE.U32 R22, R3.reuse, 0x4, R20 ;  /* 0x0000000403167825 */ /* 0x040fe400078e0014 */
[----:B------:R-:W3:Y:S02]  /*0580*/  LDG.E R20, desc[UR6][R20.64] ;  /* 0x0000000614147981 */ /* 0x000ee4000c1e1900 */
[C---:B------:R-:W-:Y:S02]  /*0590*/  IMAD.WIDE.U32 R10, R3.reuse, 0x4, R22 ;  /* 0x00000004030a7825 */ /* 0x040fe400078e0016 */
[----:B------:R-:W4:Y:S02]  /*05a0*/  LDG.E R22, desc[UR6][R22.64] ;  /* 0x0000000616167981 */ /* 0x000f24000c1e1900 */
[----:B------:R-:W-:-:S02]  /*05b0*/  IMAD.WIDE.U32 R24, R3, 0x4, R10 ;  /* 0x0000000403187825 */ /* 0x000fc400078e000a */
[----:B------:R-:W5:Y:S02]  /*05c0*/  LDG.E R10, desc[UR6][R10.64] ;  /* 0x000000060a0a7981 */ /* 0x000f64000c1e1900 */
[C---:B------:R-:W-:Y:S02]  /*05d0*/  IMAD.WIDE.U32 R12, R3.reuse, 0x4, R24 ;  /* 0x00000004030c7825 */ /* 0x040fe400078e0018 */
[----:B------:R-:W5:Y:S02]  /*05e0*/  LDG.E R24, desc[UR6][R24.64] ;  /* 0x0000000618187981 */ /* 0x000f64000c1e1900 */
[C---:B------:R-:W-:Y:S02]  /*05f0*/  IMAD.WIDE.U32 R14, R3.reuse, 0x4, R12 ;  /* 0x00000004030e7825 */ /* 0x040fe400078e000c */
[----:B------:R-:W5:Y:S02]  /*0600*/  LDG.E R12, desc[UR6][R12.64] ;  /* 0x000000060c0c7981 */ /* 0x000f64000c1e1900 */
[----:B------:R-:W-:-:S02]  /*0610*/  IMAD.WIDE.U32 R16, R3, 0x4, R14 ;  /* 0x0000000403107825 */ /* 0x000fc400078e000e */
[----:B------:R-:W5:Y:S04]  /*0620*/  LDG.E R14, desc[UR6][R14.64] ;  /* 0x000000060e0e7981 */ /* 0x000f68000c1e1900 */
[----:B------:R-:W5:Y:S01]  /*0630*/  LDG.E R16, desc[UR6][R16.64] ;  /* 0x0000000610107981 */ /* 0x000f62000c1e1900 */
[----:B------:R-:W-:Y:S01]  /*0640*/  IADD3 R6, PT, PT, R6, 0x8, RZ ;  /* 0x0000000806067810 */ /* 0x000fe20007ffe0ff */
[----:B--2---:R-:W-:-:S04]  /*0650*/  FADD R19, R0, R19 ;  /* 0x0000001300137221 */ /* 0x004fc80000000000 */
[----:B---3--:R-:W-:-:S04]  /*0660*/  FADD R19, R19, R20 ;  /* 0x0000001413137221 */ /* 0x008fc80000000000 */
[----:B----4-:R-:W-:-:S04]  /*0670*/  FADD R19, R19, R22 ;  /* 0x0000001613137221 */ /* 0x010fc80000000000 */
[----:B-----5:R-:W-:-:S04]  /*0680*/  FADD R19, R19, R10 ;  /* 0x0000000a13137221 */ /* 0x020fc80000000000 */
[----:B------:R-:W-:-:S04]  /*0690*/  FADD R19, R19, R24 ;  /* 0x0000001813137221 */ /* 0x000fc80000000000 */
[----:B------:R-:W-:-:S04]  /*06a0*/  FADD R19, R19, R12 ;  /* 0x0000000c13137221 */ /* 0x000fc80000000000 */
[----:B------:R-:W-:-:S04]  /*06b0*/  FADD R19, R19, R14 ;  /* 0x0000000e13137221 */ /* 0x000fc80000000000 */
[----:B------:R-:W-:-:S07]  /*06c0*/  FADD R0, R19, R16 ;  /* 0x0000001013007221 */ /* 0x000fce0000000000 */
.L_x_3:
        /* <DEDUP_REMOVED lines=12> */
[----:B------:R-:W-:Y:S02]  /*0790*/  IMAD.WIDE.U32 R16, R3, 0x4, R14 ;  /* 0x0000000403107825 */ /* 0x000fe400078e000e */
[----:B------:R-:W4:Y:S04]  /*07a0*/  LDG.E R15, desc[UR6][R14.64] ;  /* 0x000000060e0f7981 */ /* 0x000f28000c1e1900 */
[----:B------:R-:W5:Y:S01]  /*07b0*/  LDG.E R17, desc[UR6][R16.64] ;  /* 0x0000000610117981 */ /* 0x000f62000c1e1900 */
[----:B------:R-:W-:Y:S01]  /*07c0*/  IADD3 R6, PT, PT, R6, 0x4, RZ ;  /* 0x0000000406067810 */ /* 0x000fe20007ffe0ff */
[----:B--2---:R-:W-:-:S04]  /*07d0*/  FADD R0, R0, R11 ;  /* 0x0000000b00007221 */ /* 0x004fc80000000000 */
[----:B---3--:R-:W-:-:S04]  /*07e0*/  FADD R0, R0, R13 ;  /* 0x0000000d00007221 */ /* 0x008fc80000000000 */
[----:B----4-:R-:W-:-:S04]  /*07f0*/  FADD R0, R0, R15 ;  /* 0x0000000f00007221 */ /* 0x010fc80000000000 */
[----:B-----5:R-:W-:-:S07]  /*0800*/  FADD R0, R0, R17 ;  /* 0x0000001100007221 */ /* 0x020fce0000000000 */
.L_x_4:
[----:B------:R-:W-:Y:S05]  /*0810*/  @!P1 BRA `(.L_x_0) ;  /* 0x0000000000289947 */ /* 0x000fea0003800000 */
[----:B------:R-:W1:Y:S01]  /*0820*/  LDC.64 R10, c[0x0][0x380] ;  /* 0x0000e000ff0a7b82 */ /* 0x000e620000000a00 */
[----:B------:R-:W-:Y:S01]  /*0830*/  IMAD R5, R6, R3, R4 ;  /* 0x0000000306057224 */ /* 0x000fe200078e0204 */
[----:B------:R-:W-:-:S07]  /*0840*/  IADD3 R2, PT, PT, -R2, RZ, RZ ;  /* 0x000000ff02027210 */ /* 0x000fce0007ffe1ff */
.L_x_5:
[----:B-1----:R-:W-:-:S06]  /*0850*/  IMAD.WIDE R6, R5, 0x4, R10 ;  /* 0x0000000405067825 */ /* 0x002fcc00078e020a */
[----:B0-----:R-:W2:Y:S01]  /*0860*/  LDG.E R7, desc[UR6][R6.64] ;  /* 0x0000000606077981 */ /* 0x001ea2000c1e1900 */
[----:B------:R-:W-:Y:S02]  /*0870*/  IADD3 R2, PT, PT, R2, 0x1, RZ ;  /* 0x0000000102027810 */ /* 0x000fe40007ffe0ff */
[----:B------:R-:W-:Y:S02]  /*0880*/  IADD3 R5, PT, PT, R5, R3, RZ ;  /* 0x0000000305057210 */ /* 0x000fe40007ffe0ff */
[----:B------:R-:W-:Y:S01]  /*0890*/  ISETP.NE.AND P0, PT, R2, RZ, PT ;  /* 0x000000ff0200720c */ /* 0x000fe20003f05270 */
[----:B--2---:R-:W-:-:S12]  /*08a0*/  FADD R0, R7, R0 ;  /* 0x0000000007007221 */ /* 0x004fd80000000000 */
[----:B------:R-:W-:Y:S05]  /*08b0*/  @P0 BRA `(.L_x_5) ;  /* 0xfffffffc00e40947 */ /* 0x000fea000383ffff */
.L_x_0:
[----:B------:R-:W-:Y:S01]  /*08c0*/  I2FP.F32.S32 R3, R3 ;  /* 0x0000000300037245 */ /* 0x000fe20000201400 */
[----:B------:R-:W-:Y:S03]  /*08d0*/  BSSY.RECONVERGENT B2, `(.L_x_6) ;  /* 0x000000c000027945 */ /* 0x000fe60003800200 */
[----:B------:R-:W1:Y:S08]  /*08e0*/  MUFU.RCP R2, R3 ;  /* 0x0000000300027308 */ /* 0x000e700000001000 */
[----:B------:R-:W2:Y:S01]  /*08f0*/  FCHK P0, R0, R3 ;  /* 0x0000000300007302 */ /* 0x000ea20000000000 */
[----:B-1----:R-:W-:-:S04]  /*0900*/  FFMA R5, -R3, R2, 1 ;  /* 0x3f80000003057423 */ /* 0x002fc80000000102 */
[----:B------:R-:W-:-:S04]  /*0910*/  FFMA R5, R2, R5, R2 ;  /* 0x0000000502057223 */ /* 0x000fc80000000002 */
[----:B------:R-:W-:-:S04]  /*0920*/  FFMA R2, R5, R0, RZ ;  /* 0x0000000005027223 */ /* 0x000fc800000000ff */
[----:B------:R-:W-:-:S04]  /*0930*/  FFMA R7, -R3, R2, R0 ;  /* 0x0000000203077223 */ /* 0x000fc80000000100 */
[----:B------:R-:W-:Y:S01]  /*0940*/  FFMA R5, R5, R7, R2 ;  /* 0x0000000705057223 */ /* 0x000fe20000000002 */
[----:B--2---:R-:W-:Y:S06]  /*0950*/  @!P0 BRA `(.L_x_7) ;  /* 0x00000000000c8947 */ /* 0x004fec0003800000 */
[----:B------:R-:W-:-:S07]  /*0960*/  MOV R2, 0x980 ;  /* 0x0000098000027802 */ /* 0x000fce0000000f00 */
[----:B0-----:R-:W-:Y:S05]  /*0970*/  CALL.REL.NOINC `($__internal_1_$__cuda_sm3x_div_rn_noftz_f32_slowpath) ;  /* 0x0000003000787944 */ /* 0x001fea0003c00000 */
[----:B------:R-:W-:-:S07]  /*0980*/  MOV R5, R0 ;  /* 0x0000000000057202 */ /* 0x000fce0000000f00 */
.L_x_7:
[----:B0-----:R-:W-:Y:S05]  /*0990*/  BSYNC.RECONVERGENT B2 ;  /* 0x0000000000027941 */ /* 0x001fea0003800200 */
.L_x_6:
[----:B------:R-:W-:Y:S01]  /*09a0*/  HFMA2 R12, -RZ, RZ, 0, 0 ;  /* 0x00000000ff0c7431 */ /* 0x000fe200000001ff */
[----:B------:R-:W-:Y:S06]  /*09b0*/  @!P2 BRA `(.L_x_8) ;  /* 0x0000000c00e0a947 */ /* 0x000fec0003800000 */
[----:B------:R-:W0:Y:S01]  /*09c0*/  LDCU UR5, c[0x0][0x390] ;  /* 0x00007200ff0577ac */ /* 0x000e220008000800 */
[----:B------:R-:W-:Y:S02]  /*09d0*/  MOV R12, RZ ;  /* 0x000000ff000c7202 */ /* 0x000fe40000000f00 */
[----:B------:R-:W-:Y:S02]  /*09e0*/  MOV R2, RZ ;  /* 0x000000ff00027202 */ /* 0x000fe40000000f00 */
[----:B0-----:R-:W-:-:S04]  /*09f0*/  MOV R11, UR5 ;  /* 0x00000005000b7c02 */ /* 0x001fc80008000f00 */
[----:B------:R-:W-:-:S13]  /*0a00*/  ISETP.NE.AND P0, PT, R11, 0x1, PT ;  /* 0x000000010b00780c */ /* 0x000fda0003f05270 */
[----:B------:R-:W-:Y:S05]  /*0a10*/  @!P0 BRA `(.L_x_9) ;  /* 0x0000000800848947 */ /* 0x000fea0003800000 */
[----:B------:R-:W0:Y:S01]  /*0a20*/  LDC R8, c[0x0][0x390] ;  /* 0x0000e400ff087b82 */ /* 0x000e220000000800 */
[----:B------:R-:W-:Y:S02]  /*0a30*/  LOP3.LUT R2, R11, 0x7ffffffe, RZ, 0xc0, !PT ;  /* 0x7ffffffe0b027812 */ /* 0x000fe400078ec0ff */
[----:B------:R-:W-:Y:S02]  /*0a40*/  MOV R12, RZ ;  /* 0x000000ff000c7202 */ /* 0x000fe40000000f00 */
[----:B------:R-:W-:Y:S02]  /*0a50*/  MOV R10, R4 ;  /* 0x00000004000a7202 */ /* 0x000fe40000000f00 */
[----:B------:R-:W-:Y:S01]  /*0a60*/  IADD3 R0, PT, PT, -R2, RZ, RZ ;  /* 0x000000ff02007210 */ /* 0x000fe20007ffe1ff */
[----:B------:R-:W1:Y:S06]  /*0a70*/  LDC.64 R6, c[0x0][0x380] ;  /* 0x0000e000ff067b82 */ /* 0x000e6c0000000a00 */
.L_x_15:
[----:B-1----:R-:W-:Y:S01]  /*0a80*/  IMAD.WIDE R18, R10, 0x4, R6 ;  /* 0x000000040a127825 */ /* 0x002fe200078e0206 */
[----:B0-----:R-:W-:-:S04]  /*0a90*/  MOV R11, R8 ;  /* 0x00000008000b7202 */ /* 0x001fc80000000f00 */
[----:B------:R-:W2:Y:S01]  /*0aa0*/  LDG.E R14, desc[UR6][R18.64] ;  /* 0x00000006120e7981 */ /* 0x000ea2000c1e1900 */
[----:B------:R-:W-:-:S06]  /*0ab0*/  IMAD.WIDE.U32 R16, R11, 0x4, R18 ;  /* 0x000000040b107825 */ /* 0x000fcc00078e0012 */
[----:B------:R-:W3:Y:S01]  /*0ac0*/  LDG.E R16, desc[UR6][R16.64] ;  /* 0x0000000610107981 */ /* 0x000ee2000c1e1900 */
[----:B------:R-:W-:Y:S01]  /*0ad0*/  IADD3 R0, PT, PT, R0, 0x2, RZ ;  /* 0x0000000200007810 */ /* 0x000fe20007ffe0ff */
[----:B------:R-:W-:Y:S01]  /*0ae0*/  BSSY.RECONVERGENT B0, `(.L_x_10) ;  /* 0x0000049000007945 */ /* 0x000fe20003800200 */
[----:B------:R-:W-:Y:S02]  /*0af0*/  HFMA2 R15, -RZ, RZ, 1.875, 0 ;  /* 0x3f800000ff0f7431 */ /* 0x000fe400000001ff */
[----:B------:R-:W-:Y:S01]  /*0b00*/  ISETP.NE.AND P1, PT, R0, RZ, PT ;  /* 0x000000ff0000720c */ /* 0x000fe20003f25270 */
[----:B--2---:R-:W-:-:S05]  /*0b10*/  FADD R14, R14, -R5 ;  /* 0x800000050e0e7221 */ /* 0x004fca0000000000 */
[----:B------:R-:W-:Y:S01]  /*0b20*/  FSETP.NEU.AND P0, PT, R14, 1, PT ;  /* 0x3f8000000e00780b */ /* 0x000fe20003f0d000 */
[----:B---3--:R-:W-:-:S05]  /*0b30*/  FADD R13, R16, -R5 ;  /* 0x80000005100d7221 */ /* 0x008fca0000000000 */
[----:B------:R-:W-:-:S07]  /*0b40*/  FSETP.NEU.AND P2, PT, R13, 1, PT ;  /* 0x3f8000000d00780b */ /* 0x000fce0003f4d000 */
[----:B------:R-:W-:Y:S06]  /*0b50*/  @!P0 BRA `(.L_x_11) ;  /* 0x0000000400048947 */ /* 0x000fec0003800000 */
[----:B------:R-:W-:-:S13]  /*0b60*/  FSETP.NAN.AND P0, PT, |R14|, |R14|, PT ;  /* 0x4000000e0e00720b */ /* 0x000fda0003f08200 */
[----:B------:R-:W-:Y:S01]  /*0b70*/  @P0 FADD R15, R14, 2 ;  /* 0x400000000e0f0421 */ /* 0x000fe20000000000 */
[----:B------:R-:W-:Y:S06]  /*0b80*/  @P0 BRA `(.L_x_11) ;  /* 0x0000000000f80947 */ /* 0x000fec0003800000 */
[C---:B------:R-:W-:Y:S01]  /*0b90*/  FMUL R15, |R14|.reuse, 16777216 ;  /* 0x4b8000000e0f7820 */ /* 0x040fe20000400200 */
[C---:B------:R-:W-:Y:S02]  /*0ba0*/  FSETP.GEU.AND P0, PT, |R14|.reuse, 1.175494350822287508e-38, PT ;  /* 0x008000000e00780b */ /* 0x040fe40003f0e200 */
[----:B------:R-:W-:Y:S02]  /*0bb0*/  MOV R21, 0x3a2c32e4 ;  /* 0x3a2c32e400157802 */ /* 0x000fe40000000f00 */
[----:B------:R-:W-:Y:S02]  /*0bc0*/  FSEL R15, R15, |R14|, !P0 ;  /* 0x4000000e0f0f7208 */ /* 0x000fe40004000000 */
[----:B------:R-:W-:Y:S02]  /*0bd0*/  FSEL R19, RZ, -24, P0 ;  /* 0xc1c00000ff137808 */ /* 0x000fe40000000000 */
[----:B------:R-:W-:Y:S02]  /*0be0*/  IADD3 R16, PT, PT, R15, -0x3f3504f3, RZ ;  /* 0xc0cafb0d0f107810 */ /* 0x000fe40007ffe0ff */
[----:B------:R-:W-:-:S02]  /*0bf0*/  FSETP.NEU.AND P0, PT, |R14|, +INF , PT ;  /* 0x7f8000000e00780b */ /* 0x000fc40003f0d200 */
[----:B------:R-:W-:Y:S02]  /*0c00*/  LOP3.LUT R16, R16, 0xff800000, RZ, 0xc0, !PT ;  /* 0xff80000010107812 */ /* 0x000fe400078ec0ff */
[----:B------:R-:W-:Y:S02]  /*0c10*/  FSETP.NEU.AND P0, PT, R14, RZ, P0 ;  /* 0x000000ff0e00720b */ /* 0x000fe4000070d000 */
[-C--:B------:R-:W-:Y:S02]  /*0c20*/  IADD3 R17, PT, PT, R15, -R16.reuse, RZ ;  /* 0x800000100f117210 */ /* 0x080fe40007ffe0ff */
[----:B------:R-:W-:-:S03]  /*0c30*/  I2FP.F32.S32 R16, R16 ;  /* 0x0000001000107245 */ /* 0x000fc60000201400 */
[C---:B------:R-:W-:Y:S01]  /*0c40*/  FADD R15, R17.reuse, 1 ;  /* 0x3f800000110f7421 */ /* 0x040fe20000000000 */
[----:B------:R-:W-:Y:S01]  /*0c50*/  FADD R22, R17, -1 ;  /* 0xbf80000011167421 */ /* 0x000fe20000000000 */
[----:B------:R-:W-:-:S03]  /*0c60*/  FFMA R20, R16, 1.1920928955078125e-07, R19 ;  /* 0x3400000010147823 */ /* 0x000fc60000000013 */
[----:B------:R-:W-:Y:S01]  /*0c70*/  FADD R18, R22, R22 ;  /* 0x0000001616127221 */ /* 0x000fe20000000000 */
[----:B------:R-:W0:Y:S01]  /*0c80*/  MUFU.RCP R15, R15 ;  /* 0x0000000f000f7308 */ /* 0x000e220000001000 */
[----:B------:R-:W-:Y:S02]  /*0c90*/  @!P0 FADD R14, R14, R14 ;  /* 0x0000000e0e0e8221 */ /* 0x000fe40000000000 */
[----:B0-----:R-:W-:-:S04]  /*0ca0*/  FMUL R17, R15, R18 ;  /* 0x000000120f117220 */ /* 0x001fc80000400000 */
[----:B------:R-:W-:Y:S01]  /*0cb0*/  FADD R19, R22, -R17 ;  /* 0x8000001116137221 */ /* 0x000fe20000000000 */
[C---:B------:R-:W-:Y:S01]  /*0cc0*/  FMUL R18, R17.reuse, R17 ;  /* 0x0000001111127220 */ /* 0x040fe20000400000 */
[----:B------:R-:W-:Y:S02]  /*0cd0*/  FFMA R16, R17, 1.4426950216293334961, R20 ;  /* 0x3fb8aa3b11107823 */ /* 0x000fe40000000014 */
[----:B------:R-:W-:Y:S01]  /*0ce0*/  FADD R19, R19, R19 ;  /* 0x0000001313137221 */ /* 0x000fe20000000000 */
[----:B------:R-:W-:Y:S01]  /*0cf0*/  FFMA R21, R18, R21, 0.0032181653659790754318 ;  /* 0x3b52e7db12157423 */ /* 0x000fe20000000015 */
[----:B------:R-:W-:Y:S02]  /*0d00*/  FADD R20, R20, -R16 ;  /* 0x8000001014147221 */ /* 0x000fe40000000000 */
[----:B------:R-:W-:Y:S01]  /*0d10*/  FFMA R22, R22, -R17, R19 ;  /* 0x8000001116167223 */ /* 0x000fe20000000013 */
[----:B------:R-:W-:Y:S01]  /*0d20*/  FFMA R21, R18, R21, 0.018033718690276145935 ;  /* 0x3c93bb7312157423 */ /* 0x000fe20000000015 */
[----:B------:R-:W-:-:S02]  /*0d30*/  FFMA R19, R17, 1.4426950216293334961, R20 ;  /* 0x3fb8aa3b11137823 */ /* 0x000fc40000000014 */
[----:B------:R-:W-:Y:S01]  /*0d40*/  FMUL R22, R15, R22 ;  /* 0x000000160f167220 */ /* 0x000fe20000400000 */
[----:B------:R-:W-:-:S03]  /*0d50*/  FFMA R21, R18, R21, 0.12022458761930465698 ;  /* 0x3df6384f12157423 */ /* 0x000fc60000000015 */
[----:B------:R-:W-:Y:S01]  /*0d60*/  FFMA R20, R22, 1.4426950216293334961, R19 ;  /* 0x3fb8aa3b16147823 */ /* 0x000fe20000000013 */
[----:B------:R-:W-:-:S03]  /*0d70*/  FMUL R18, R18, R21 ;  /* 0x0000001512127220 */ /* 0x000fc60000400000 */
[----:B------:R-:W-:Y:S01]  /*0d80*/  FFMA R19, R17, 1.9251366722983220825e-08, R20 ;  /* 0x32a55e3411137823 */ /* 0x000fe20000000014 */
[----:B------:R-:W-:-:S04]  /*0d90*/  FMUL R15, R18, 3 ;  /* 0x40400000120f7820 */ /* 0x000fc80000400000 */
[----:B------:R-:W-:Y:S01]  /*0da0*/  FFMA R15, R22, R15, R19 ;  /* 0x0000000f160f7223 */ /* 0x000fe20000000013 */
[----:B------:R-:W-:-:S03]  /*0db0*/  HFMA2 R19, -RZ, RZ, 0.64013671875, -15.109375 ;  /* 0x391fcb8eff137431 */ /* 0x000fc600000001ff */
[----:B------:R-:W-:-:S04]  /*0dc0*/  FFMA R17, R17, R18, R15 ;  /* 0x0000001211117223 */ /* 0x000fc8000000000f */
[----:B------:R-:W-:-:S04]  /*0dd0*/  FADD R20, R16, R17 ;  /* 0x0000001110147221 */ /* 0x000fc80000000000 */
[----:B------:R-:W-:Y:S01]  /*0de0*/  FMUL R15, R20, 2 ;  /* 0x40000000140f7820 */ /* 0x000fe20000400000 */
[----:B------:R-:W-:-:S03]  /*0df0*/  FADD R16, -R16, R20 ;  /* 0x0000001410107221 */ /* 0x000fc60000000100 */
[----:B------:R-:W0:Y:S01]  /*0e00*/  FRND R18, R15 ;  /* 0x0000000f00127307 */ /* 0x000e220000201000 */
[----:B------:R-:W-:Y:S01]  /*0e10*/  FADD R17, R17, -R16 ;  /* 0x8000001011117221 */ /* 0x000fe20000000000 */
[----:B------:R-:W-:Y:S01]  /*0e20*/  FFMA R20, R20, 2, -R15 ;  /* 0x4000000014147823 */ /* 0x000fe2000000080f */
[----:B------:R-:W-:-:S03]  /*0e30*/  FSETP.GT.AND P4, PT, |R15|, 152, PT ;  /* 0x431800000f00780b */ /* 0x000fc60003f84200 */
[----:B------:R-:W-:Y:S02]  /*0e40*/  FFMA R17, R17, 2, R20 ;  /* 0x4000000011117823 */ /* 0x000fe40000000014 */
[----:B------:R-:W1:Y:S01]  /*0e50*/  F2I.NTZ R20, R15 ;  /* 0x0000000f00147305 */ /* 0x000e620000203100 */
[----:B0-----:R-:W-:Y:S01]  /*0e60*/  FADD R16, R15, -R18 ;  /* 0x800000120f107221 */ /* 0x001fe20000000000 */
[----:B------:R-:W-:-:S03]  /*0e70*/  FSETP.GT.AND P3, PT, R18, RZ, PT ;  /* 0x000000ff1200720b */ /* 0x000fc60003f64000 */
[----:B------:R-:W-:-:S04]  /*0e80*/  FADD R16, R16, R17 ;  /* 0x0000001110107221 */ /* 0x000fc80000000000 */
[----:B------:R-:W-:-:S04]  /*0e90*/  FFMA R17, R16, R19, 0.0013391353422775864601 ;  /* 0x3aaf85ed10117423 */ /* 0x000fc80000000013 */
[----:B------:R-:W-:-:S04]  /*0ea0*/  FFMA R17, R16, R17, 0.0096188392490148544312 ;  /* 0x3c1d985610117423 */ /* 0x000fc80000000011 */
[----:B------:R-:W-:-:S04]  /*0eb0*/  FFMA R17, R16, R17, 0.055503588169813156128 ;  /* 0x3d6357bb10117423 */ /* 0x000fc80000000011 */
[C---:B------:R-:W-:Y:S01]  /*0ec0*/  FFMA R19, R16.reuse, R17, 0.24022644758224487305 ;  /* 0x3e75fdec10137423 */ /* 0x040fe20000000011 */
[----:B------:R-:W-:Y:S02]  /*0ed0*/  SEL R17, RZ, 0x83000000, P3 ;  /* 0x83000000ff117807 */ /* 0x000fe40001800000 */
[----:B------:R-:W-:Y:S01]  /*0ee0*/  FSETP.GEU.AND P3, PT, R15, RZ, PT ;  /* 0x000000ff0f00720b */ /* 0x000fe20003f6e000 */
[----:B------:R-:W-:Y:S01]  /*0ef0*/  FFMA R19, R16, R19, 0.69314718246459960938 ;  /* 0x3f31721810137423 */ /* 0x000fe20000000013 */
[----:B------:R-:W-:Y:S02]  /*0f00*/  IADD3 R18, PT, PT, R17, 0x7f000000, RZ ;  /* 0x7f00000011127810 */ /* 0x000fe40007ffe0ff */
[----:B-1----:R-:W-:Y:S01]  /*0f10*/  LEA R20, R20, -R17, 0x17 ;  /* 0x8000001114147211 */ /* 0x002fe200078eb8ff */
[----:B------:R-:W-:Y:S01]  /*0f20*/  FFMA R19, R16, R19, 1 ;  /* 0x3f80000010137423 */ /* 0x000fe20000000013 */
[----:B------:R-:W-:-:S03]  /*0f30*/  FSEL R15, RZ, +INF , !P3 ;  /* 0x7f800000ff0f7808 */ /* 0x000fc60005800000 */
[----:B------:R-:W-:-:S04]  /*0f40*/  FMUL R19, R18, R19 ;  /* 0x0000001312137220 */ /* 0x000fc80000400000 */
[----:B------:R-:W-:Y:S01]  /*0f50*/  @!P4 FMUL R15, R20, R19 ;  /* 0x00000013140fc220 */ /* 0x000fe20000400000 */
[----:B------:R-:W-:-:S07]  /*0f60*/  @!P0 LOP3.LUT R15, R14, 0x7fffffff, RZ, 0xc0, !PT ;  /* 0x7fffffff0e0f8812 */ /* 0x000fce00078ec0ff */
.L_x_11:
[----:B------:R-:W-:Y:S05]  /*0f70*/  BSYNC.RECONVERGENT B0 ;  /* 0x0000000000007941 */ /* 0x000fea0003800200 */
.L_x_10:
[----:B------:R-:W-:Y:S01]  /*0f80*/  BSSY.RECONVERGENT B0, `(.L_x_12) ;  /* 0x0000047000007945 */ /* 0x000fe20003800200 */
[----:B------:R-:W-:Y:S01]  /*0f90*/  FADD R12, R15, R12 ;  /* 0x0000000c0f0c7221 */ /* 0x000fe20000000000 */
[----:B------:R-:W-:Y:S02]  /*0fa0*/  MOV R15, 0x3f800000 ;  /* 0x3f800000000f7802 */ /* 0x000fe40000000f00 */
[----:B------:R-:W-:Y:S05]  /*0fb0*/  @!P2 BRA `(.L_x_13) ;  /* 0x00000004000ca947 */ /* 0x000fea0003800000 */
[----:B------:R-:W-:-:S13]  /*0fc0*/  FSETP.NAN.AND P0, PT, |R13|, |R13|, PT ;  /* 0x4000000d0d00720b */ /* 0x000fda0003f08200 */
[----:B------:R-:W-:Y:S05]  /*0fd0*/  @P0 BRA `(.L_x_14) ;  /* 0x0000000400000947 */ /* 0x000fea0003800000 */
[C---:B------:R-:W-:Y:S01]  /*0fe0*/  FMUL R14, |R13|.reuse, 16777216 ;  /* 0x4b8000000d0e7820 */ /* 0x040fe20000400200 */
[C---:B------:R-:W-:Y:S01]  /*0ff0*/  FSETP.GEU.AND P0, PT, |R13|.reuse, 1.175494350822287508e-38, PT ;  /* 0x008000000d00780b */ /* 0x040fe20003f0e200 */
[----:B------:R-:W-:Y:S01]  /*1000*/  HFMA2 R20, -RZ, RZ, 0.771484375, 0.21533203125 ;  /* 0x3a2c32e4ff147431 */ /* 0x000fe200000001ff */
[----:B------:R-:W-:Y:S02]  /*1010*/  FSETP.NEU.AND P4, PT, R13, RZ, PT ;  /* 0x000000ff0d00720b */ /* 0x000fe40003f8d000 */
[----:B------:R-:W-:Y:S02]  /*1020*/  FSEL R14, R14, |R13|, !P0 ;  /* 0x4000000d0e0e7208 */ /* 0x000fe40004000000 */
[----:B------:R-:W-:Y:S02]  /*1030*/  FSEL R18, RZ, -24, P0 ;  /* 0xc1c00000ff127808 */ /* 0x000fe40000000000 */
[----:B------:R-:W-:-:S04]  /*1040*/  IADD3 R15, PT, PT, R14, -0x3f3504f3, RZ ;  /* 0xc0cafb0d0e0f7810 */ /* 0x000fc80007ffe0ff */
[----:B------:R-:W-:-:S04]  /*1050*/  LOP3.LUT R15, R15, 0xff800000, RZ, 0xc0, !PT ;  /* 0xff8000000f0f7812 */ /* 0x000fc800078ec0ff */
[-C--:B------:R-:W-:Y:S02]  /*1060*/  IADD3 R14, PT, PT, R14, -R15.reuse, RZ ;  /* 0x8000000f0e0e7210 */ /* 0x080fe40007ffe0ff */
[----:B------:R-:W-:-:S03]  /*1070*/  I2FP.F32.S32 R15, R15 ;  /* 0x0000000f000f7245 */ /* 0x000fc60000201400 */
[C---:B------:R-:W-:Y:S01]  /*1080*/  FADD R16, R14.reuse, 1 ;  /* 0x3f8000000e107421 */ /* 0x040fe20000000000 */
[----:B------:R-:W-:Y:S01]  /*1090*/  FADD R21, R14, -1 ;  /* 0xbf8000000e157421 */ /* 0x000fe20000000000 */
[----:B------:R-:W-:-:S03]  /*10a0*/  FFMA R19, R15, 1.1920928955078125e-07, R18 ;  /* 0x340000000f137823 */ /* 0x000fc60000000012 */
[----:B------:R-:W-:Y:S01]  /*10b0*/  FADD R17, R21, R21 ;  /* 0x0000001515117221 */ /* 0x000fe20000000000 */
[----:B------:R-:W0:Y:S03]  /*10c0*/  MUFU.RCP R16, R16 ;  /* 0x0000001000107308 */ /* 0x000e260000001000 */
        /* <DEDUP_REMOVED lines=17> */
[----:B------:R-:W-:-:S03]  /*11e0*/  MOV R18, 0x391fcb8e ;  /* 0x391fcb8e00127802 */ /* 0x000fc60000000f00 */
[----:B------:R-:W-:-:S04]  /*11f0*/  FFMA R16, R14, R17, R16 ;  /* 0x000000110e107223 */ /* 0x000fc80000000010 */
[----:B------:R-:W-:-:S04]  /*1200*/  FADD R17, R15, R16 ;  /* 0x000000100f117221 */ /* 0x000fc80000000000 */
[----:B------:R-:W-:Y:S01]  /*1210*/  FMUL R14, R17, 2 ;  /* 0x40000000110e7820 */ /* 0x000fe20000400000 */
[----:B------:R-:W-:-:S03]  /*1220*/  FADD R15, -R15, R17 ;  /* 0x000000110f0f7221 */ /* 0x000fc60000000100 */
[----:B------:R-:W0:Y:S01]  /*1230*/  FRND R19, R14 ;  /* 0x0000000e00137307 */ /* 0x000e220000201000 */
[----:B------:R-:W-:Y:S01]  /*1240*/  FADD R16, R16, -R15 ;  /* 0x8000000f10107221 */ /* 0x000fe20000000000 */
[----:B------:R-:W-:Y:S01]  /*1250*/  FFMA R17, R17, 2, -R14 ;  /* 0x4000000011117823 */ /* 0x000fe2000000080e */
[C---:B------:R-:W-:Y:S02]  /*1260*/  FSETP.GT.AND P2, PT, |R14|.reuse, 152, PT ;  /* 0x431800000e00780b */ /* 0x040fe40003f44200 */
[----:B------:R-:W-:Y:S01]  /*1270*/  FSETP.GEU.AND P3, PT, R14, RZ, PT ;  /* 0x000000ff0e00720b */ /* 0x000fe20003f6e000 */
        /* <DEDUP_REMOVED lines=8> */
[----:B------:R-:W-:Y:S01]  /*1300*/  FFMA R18, R15, R16, 0.24022644758224487305 ;  /* 0x3e75fdec0f127423 */ /* 0x000fe20000000010 */
[----:B------:R-:W-:Y:S02]  /*1310*/  SEL R16, RZ, 0x83000000, P0 ;  /* 0x83000000ff107807 */ /* 0x000fe40000000000 */
[----:B------:R-:W-:Y:S01]  /*1320*/  FSETP.NEU.AND P0, PT, |R13|, +INF , PT ;  /* 0x7f8000000d00780b */ /* 0x000fe20003f0d200 */
[----:B------:R-:W-:Y:S01]  /*1330*/  FFMA R18, R15, R18, 0.69314718246459960938 ;  /* 0x3f3172180f127423 */ /* 0x000fe20000000012 */
[----:B-1----:R-:W-:Y:S02]  /*1340*/  LEA R17, R17, -R16, 0x17 ;  /* 0x8000001011117211 */ /* 0x002fe400078eb8ff */
[----:B------:R-:W-:Y:S01]  /*1350*/  IADD3 R16, PT, PT, R16, 0x7f000000, RZ ;  /* 0x7f00000010107810 */ /* 0x000fe20007ffe0ff */
[----:B------:R-:W-:Y:S01]  /*1360*/  FFMA R19, R15, R18, 1 ;  /* 0x3f8000000f137423 */ /* 0x000fe20000000012 */
[----:B------:R-:W-:-:S03]  /*1370*/  FSEL R15, RZ, +INF , !P3 ;  /* 0x7f800000ff0f7808 */ /* 0x000fc60005800000 */
[----:B------:R-:W-:-:S04]  /*1380*/  FMUL R16, R16, R19 ;  /* 0x0000001310107220 */ /* 0x000fc80000400000 */
[----:B------:R-:W-:Y:S01]  /*1390*/  @!P2 FMUL R15, R17, R16 ;  /* 0x00000010110fa220 */ /* 0x000fe20000400000 */
[----:B------:R-:W-:Y:S06]  /*13a0*/  @P0 BRA P4, `(.L_x_13) ;  /* 0x0000000000100947 */ /* 0x000fec0002000000 */
[----:B------:R-:W-:-:S05]  /*13b0*/  FADD R13, R13, R13 ;  /* 0x0000000d0d0d7221 */ /* 0x000fca0000000000 */
[----:B------:R-:W-:Y:S01]  /*13c0*/  LOP3.LUT R15, R13, 0x7fffffff, RZ, 0xc0, !PT ;  /* 0x7fffffff0d0f7812 */ /* 0x000fe200078ec0ff */
[----:B------:R-:W-:Y:S06]  /*13d0*/  BRA `(.L_x_13) ;  /* 0x0000000000047947 */ /* 0x000fec0003800000 */
.L_x_14:
[----:B------:R-:W-:-:S07]  /*13e0*/  FADD R15, R13, 2 ;  /* 0x400000000d0f7421 */ /* 0x000fce0000000000 */
.L_x_13:
[----:B------:R-:W-:Y:S05]  /*13f0*/  BSYNC.RECONVERGENT B0 ;  /* 0x0000000000007941 */ /* 0x000fea0003800200 */
.L_x_12:
[----:B------:R-:W-:Y:S01]  /*1400*/  FADD R12, R12, R15 ;  /* 0x0000000f0c0c7221 */ /* 0x000fe20000000000 */
[----:B------:R-:W-:Y:S01]  /*1410*/  LEA R10, R11, R10, 0x1 ;  /* 0x0000000a0b0a7211 */ /* 0x000fe200078e08ff */
[----:B------:R-:W-:Y:S06]  /*1420*/  @P1 BRA `(.L_x_15) ;  /* 0xfffffff400941947 */ /* 0x000fec000383ffff */
.L_x_9:
[----:B------:R-:W-:-:S04]  /*1430*/  LOP3.LUT R0, R11, 0x1, RZ, 0xc0, !PT ;  /* 0x000000010b007812 */ /* 0x000fc800078ec0ff */
[----:B------:R-:W-:-:S13]  /*1440*/  ISETP.NE.U32.AND P0, PT, R0, 0x1, PT ;  /* 0x000000010000780c */ /* 0x000fda0003f05070 */
[----:B------:R-:W-:Y:S05]  /*1450*/  @P0 BRA `(.L_x_8) ;  /* 0x0000000400380947 */ /* 0x000fea0003800000 */
[----:B------:R-:W0:Y:S01]  /*1460*/  LDC.64 R6, c[0x0][0x380] ;  /* 0x0000e000ff067b82 */ /* 0x000e220000000a00 */
[----:B------:R-:W-:-:S04]  /*1470*/  IMAD R11, R2, R11, R4 ;  /* 0x0000000b020b7224 */ /* 0x000fc800078e0204 */
[----:B0-----:R-:W-:-:S05]  /*1480*/  IMAD.WIDE R6, R11, 0x4, R6 ;  /* 0x000000040b067825 */ /* 0x001fca00078e0206 */
[----:B------:R-:W2:Y:S01]  /*1490*/  LDG.E R0, desc[UR6][R6.64] ;  /* 0x0000000606007981 */ /* 0x000ea2000c1e1900 */
[----:B------:R-:W-:Y:S01]  /*14a0*/  BSSY.RECONVERGENT B0, `(.L_x_16) ;  /* 0x0000048000007945 */ /* 0x000fe20003800200 */
[----:B------:R-:W-:Y:S02]  /*14b0*/  HFMA2 R11, -RZ, RZ, 1.875, 0 ;  /* 0x3f800000ff0b7431 */ /* 0x000fe400000001ff */
[----:B--2---:R-:W-:-:S05]  /*14c0*/  FADD R0, R0, -R5 ;  /* 0x8000000500007221 */ /* 0x004fca0000000000 */
[----:B------:R-:W-:-:S13]  /*14d0*/  FSETP.NEU.AND P0, PT, R0, 1, PT ;  /* 0x3f8000000000780b */ /* 0x000fda0003f0d000 */
[----:B------:R-:W-:Y:S05]  /*14e0*/  @!P0 BRA `(.L_x_17) ;  /* 0x00000004000c8947 */ /* 0x000fea0003800000 */
[----:B------:R-:W-:-:S13]  /*14f0*/  FSETP.NAN.AND P0, PT, |R0|, |R0|, PT ;  /* 0x400000000000720b */ /* 0x000fda0003f08200 */
[----:B------:R-:W-:Y:S05]  /*1500*/  @P0 BRA `(.L_x_18) ;  /* 0x0000000400000947 */ /* 0x000fea0003800000 */
[C---:B------:R-:W-:Y:S01]  /*1510*/  FMUL R7, |R0|.reuse, 16777216 ;  /* 0x4b80000000077820 */ /* 0x040fe20000400200 */
[C---:B------:R-:W-:Y:S02]  /*1520*/  FSETP.GEU.AND P0, PT, |R0|.reuse, 1.175494350822287508e-38, PT ;  /* 0x008000000000780b */ /* 0x040fe40003f0e200 */
[----:B------:R-:W-:Y:S02]  /*1530*/  MOV R14, 0x3a2c32e4 ;  /* 0x3a2c32e4000e7802 */ /* 0x000fe40000000f00 */
[----:B------:R-:W-:Y:S02]  /*1540*/  FSEL R7, R7, |R0|, !P0 ;  /* 0x4000000007077208 */ /* 0x000fe40004000000 */
[----:B------:R-:W-:Y:S02]  /*1550*/  FSETP.NEU.AND P3, PT, R0, RZ, PT ;  /* 0x000000ff0000720b */ /* 0x000fe40003f6d000 */
[----:B------:R-:W-:-:S04]  /*1560*/  IADD3 R2, PT, PT, R7, -0x3f3504f3, RZ ;  /* 0xc0cafb0d07027810 */ /* 0x000fc80007ffe0ff */
[----:B------:R-:W-:-:S04]  /*1570*/  LOP3.LUT R2, R2, 0xff800000, RZ, 0xc0, !PT ;  /* 0xff80000002027812 */ /* 0x000fc800078ec0ff */
[-C--:B------:R-:W-:Y:S02]  /*1580*/  IADD3 R7, PT, PT, R7, -R2.reuse, RZ ;  /* 0x8000000207077210 */ /* 0x080fe40007ffe0ff */
[----:B------:R-:W-:-:S03]  /*1590*/  I2FP.F32.S32 R2, R2 ;  /* 0x0000000200027245 */ /* 0x000fc60000201400 */
[C---:B------:R-:W-:Y:S01]  /*15a0*/  FADD R8, R7.reuse, 1 ;  /* 0x3f80000007087421 */ /* 0x040fe20000000000 */
[----:B------:R-:W-:Y:S01]  /*15b0*/  FADD R6, R7, -1 ;  /* 0xbf80000007067421 */ /* 0x000fe20000000000 */
[----:B------:R-:W-:-:S03]  /*15c0*/  FSEL R7, RZ, -24, P0 ;  /* 0xc1c00000ff077808 */ /* 0x000fc60000000000 */
[----:B------:R-:W-:Y:S01]  /*15d0*/  FADD R11, R6, R6 ;  /* 0x00000006060b7221 */ /* 0x000fe20000000000 */
[----:B------:R-:W0:Y:S01]  /*15e0*/  MUFU.RCP R8, R8 ;  /* 0x0000000800087308 */ /* 0x000e220000001000 */
[----:B------:R-:W-:Y:S02]  /*15f0*/  FFMA R7, R2, 1.1920928955078125e-07, R7 ;  /* 0x3400000002077823 */ /* 0x000fe40000000007 */
        /* <DEDUP_REMOVED lines=16> */
[----:B------:R-:W-:-:S04]  /*1700*/  FFMA R6, R13, R6, R8 ;  /* 0x000000060d067223 */ /* 0x000fc80000000008 */
[----:B------:R-:W-:-:S04]  /*1710*/  FFMA R11, R10, R11, R6 ;  /* 0x0000000b0a0b7223 */ /* 0x000fc80000000006 */
[----:B------:R-:W-:-:S04]  /*1720*/  FADD R7, R2, R11 ;  /* 0x0000000b02077221 */ /* 0x000fc80000000000 */
[----:B------:R-:W-:Y:S01]  /*1730*/  FMUL R6, R7, 2 ;  /* 0x4000000007067820 */ /* 0x000fe20000400000 */
[----:B------:R-:W-:-:S03]  /*1740*/  FADD R2, -R2, R7 ;  /* 0x0000000702027221 */ /* 0x000fc60000000100 */
[----:B------:R-:W0:Y:S01]  /*1750*/  FRND R13, R6 ;  /* 0x00000006000d7307 */ /* 0x000e220000201000 */
[----:B------:R-:W-:Y:S01]  /*1760*/  FADD R2, R11, -R2 ;  /* 0x800000020b027221 */ /* 0x000fe20000000000 */
[----:B------:R-:W-:Y:S01]  /*1770*/  FFMA R7, R7, 2, -R6 ;  /* 0x4000000007077823 */ /* 0x000fe20000000806 */
[----:B------:R-:W-:Y:S01]  /*1780*/  HFMA2 R11, -RZ, RZ, 0.64013671875, -15.109375 ;  /* 0x391fcb8eff0b7431 */ /* 0x000fe200000001ff */
[----:B------:R-:W-:Y:S02]  /*1790*/  FSETP.GT.AND P1, PT, |R6|, 152, PT ;  /* 0x431800000600780b */ /* 0x000fe40003f24200 */
[----:B------:R-:W-:Y:S01]  /*17a0*/  FFMA R7, R2, 2, R7 ;  /* 0x4000000002077823 */ /* 0x000fe20000000007 */
[C---:B------:R-:W-:Y:S01]  /*17b0*/  FSETP.GEU.AND P2, PT, R6.reuse, RZ, PT ;  /* 0x000000ff0600720b */ /* 0x040fe20003f4e000 */
        /* <DEDUP_REMOVED lines=21> */
.L_x_18:
[----:B------:R-:W-:-:S07]  /*1910*/  FADD R11, R0, 2 ;  /* 0x40000000000b7421 */ /* 0x000fce0000000000 */
.L_x_17:
[----:B------:R-:W-:Y:S05]  /*1920*/  BSYNC.RECONVERGENT B0 ;  /* 0x0000000000007941 */ /* 0x000fea0003800200 */
.L_x_16:
[----:B------:R-:W-:-:S07]  /*1930*/  FADD R12, R12, R11 ;  /* 0x0000000b0c0c7221 */ /* 0x000fce0000000000 */
.L_x_8:
[----:B------:R-:W0:Y:S01]  /*1940*/  MUFU.RCP R0, R3 ;  /* 0x0000000300007308 */ /* 0x000e220000001000 */
[----:B------:R-:W1:Y:S01]  /*1950*/  LDC R2, c[0x0][0x390] ;  /* 0x0000e400ff027b82 */ /* 0x000e620000000800 */
[----:B------:R-:W-:Y:S06]  /*1960*/  BSSY.RECONVERGENT B2, `(.L_x_19) ;  /* 0x000000c000027945 */ /* 0x000fec0003800200 */
[----:B------:R-:W2:Y:S01]  /*1970*/  FCHK P0, R12, R3 ;  /* 0x000000030c007302 */ /* 0x000ea20000000000 */
[----:B0-----:R-:W-:-:S04]  /*1980*/  FFMA R7, -R3, R0, 1 ;  /* 0x3f80000003077423 */ /* 0x001fc80000000100 */
[----:B------:R-:W-:-:S04]  /*1990*/  FFMA R0, R0, R7, R0 ;  /* 0x0000000700007223 */ /* 0x000fc80000000000 */
[----:B------:R-:W-:Y:S01]  /*19a0*/  FFMA R7, R0, R12, RZ ;  /* 0x0000000c00077223 */ /* 0x000fe200000000ff */
[----:B-1----:R-:W-:-:S03]  /*19b0*/  ISETP.GE.AND P2, PT, R2, 0x1, PT ;  /* 0x000000010200780c */ /* 0x002fc60003f46270 */
[----:B------:R-:W-:-:S04]  /*19c0*/  FFMA R2, -R3, R7, R12 ;  /* 0x0000000703027223 */ /* 0x000fc8000000010c */
[----:B------:R-:W-:Y:S01]  /*19d0*/  FFMA R0, R0, R2, R7 ;  /* 0x0000000200007223 */ /* 0x000fe20000000007 */
[----:B--2---:R-:W-:Y:S06]  /*19e0*/  @!P0 BRA `(.L_x_20) ;  /* 0x00000000000c8947 */ /* 0x004fec0003800000 */
[----:B------:R-:W-:Y:S02]  /*19f0*/  MOV R0, R12 ;  /* 0x0000000c00007202 */ /* 0x000fe40000000f00 */
[----:B------:R-:W-:-:S07]  /*1a00*/  MOV R2, 0x1a20 ;  /* 0x00001a2000027802 */ /* 0x000fce0000000f00 */
[----:B------:R-:W-:Y:S05]  /*1a10*/  CALL.REL.NOINC `($__internal_1_$__cuda_sm3x_div_rn_noftz_f32_slowpath) ;  /* 0x0000002000507944 */ /* 0x000fea0003c00000 */
.L_x_20:
[----:B------:R-:W-:Y:S05]  /*1a20*/  BSYNC.RECONVERGENT B2 ;  /* 0x0000000000027941 */ /* 0x000fea0003800200 */
.L_x_19:
[----:B------:R-:W-:Y:S01]  /*1a30*/  IADD3 R2, PT, PT, R0, -0xd000000, RZ ;  /* 0xf300000000027810 */ /* 0x000fe20007ffe0ff */
[----:B------:R0:W1:Y:S01]  /*1a40*/  MUFU.RSQ R7, R0 ;  /* 0x0000000000077308 */ /* 0x0000620000001400 */
[----:B------:R-:W-:Y:S02]  /*1a50*/  BSSY.RECONVERGENT B0, `(.L_x_21) ;  /* 0x000000b000007945 */ /* 0x000fe40003800200 */
[----:B------:R-:W-:-:S13]  /*1a60*/  ISETP.GT.U32.AND P0, PT, R2, 0x727fffff, PT ;  /* 0x727fffff0200780c */ /* 0x000fda0003f04070 */
[----:B0-----:R-:W-:Y:S05]  /*1a70*/  @!P0 BRA `(.L_x_22) ;  /* 0x0000000000108947 */ /* 0x001fea0003800000 */
[----:B------:R-:W-:-:S07]  /*1a80*/  MOV R10, 0x1aa0 ;  /* 0x00001aa0000a7802 */ /* 0x000fce0000000f00 */
[----:B-1----:R-:W-:Y:S05]  /*1a90*/  CALL.REL.NOINC `($__internal_0_$__cuda_sm20_sqrt_rn_f32_slowpath) ;  /* 0x0000001c00d47944 */ /* 0x002fea0003c00000 */
[----:B------:R-:W-:Y:S01]  /*1aa0*/  MOV R3, R0 ;  /* 0x0000000000037202 */ /* 0x000fe20000000f00 */
[----:B------:R-:W-:Y:S06]  /*1ab0*/  BRA `(.L_x_23) ;  /* 0x0000000000107947 */ /* 0x000fec0003800000 */
.L_x_22:
[C---:B-1----:R-:W-:Y:S01]  /*1ac0*/  FMUL.FTZ R3, R7.reuse, R0 ;  /* 0x0000000007037220 */ /* 0x042fe20000410000 */
[----:B------:R-:W-:-:S03]  /*1ad0*/  FMUL.FTZ R2, R7, 0.5 ;  /* 0x3f00000007027820 */ /* 0x000fc60000410000 */
[----:B------:R-:W-:-:S04]  /*1ae0*/  FFMA R0, -R3, R3, R0 ;  /* 0x0000000303007223 */ /* 0x000fc80000000100 */
[----:B------:R-:W-:-:S07]  /*1af0*/  FFMA R3, R0, R2, R3 ;  /* 0x0000000200037223 */ /* 0x000fce0000000003 */
.L_x_23:
[----:B------:R-:W-:Y:S05]  /*1b00*/  BSYNC.RECONVERGENT B0 ;  /* 0x0000000000007941 */ /* 0x000fea0003800200 */
.L_x_21:
[----:B------:R-:W-:Y:S05]  /*1b10*/  @!P2 EXIT ;  /* 0x000000000000a94d */ /* 0x000fea0003800000 */
[----:B------:R-:W0:Y:S01]  /*1b20*/  LDCU UR5, c[0x0][0x390] ;  /* 0x00007200ff0577ac */ /* 0x000e220008000800 */
[----:B------:R-:W-:Y:S01]  /*1b30*/  HFMA2 R7, -RZ, RZ, 0, 0 ;  /* 0x00000000ff077431 */ /* 0x000fe200000001ff */
[----:B0-----:R-:W-:-:S04]  /*1b40*/  MOV R0, UR5 ;  /* 0x0000000500007c02 */ /* 0x001fc80008000f00 */
[C---:B------:R-:W-:Y:S02]  /*1b50*/  IADD3 R2, PT, PT, R0.reuse, -0x1, RZ ;  /* 0xffffffff00027810 */ /* 0x040fe40007ffe0ff */
[----:B------:R-:W-:Y:S02]  /*1b60*/  LOP3.LUT R6, R0, 0x7, RZ, 0xc0, !PT ;  /* 0x0000000700067812 */ /* 0x000fe400078ec0ff */
[----:B------:R-:W-:-:S13]  /*1b70*/  ISETP.GE.U32.AND P0, PT, R2, 0x7, PT ;  /* 0x000000070200780c */ /* 0x000fda0003f06070 */
[----:B------:R-:W-:Y:S05]  /*1b80*/  @!P0 BRA `(.L_x_24) ;  /* 0x0000000c00c08947 */ /* 0x000fea0003800000 */
[----:B------:R-:W0:Y:S01]  /*1b90*/  LDC R8, c[0x0][0x390] ;  /* 0x0000e400ff087b82 */ /* 0x000e220000000800 */
[C---:B------:R-:W-:Y:S01]  /*1ba0*/  LOP3.LUT R7, R0.reuse, 0x7ffffff8, RZ, 0xc0, !PT ;  /* 0x7ffffff800077812 */ /* 0x040fe200078ec0ff */
[C-C-:B------:R-:W-:Y:S01]  /*1bb0*/  IMAD R10, R0.reuse, 0x7, R4.reuse ;  /* 0x00000007000a7824 */ /* 0x140fe200078e0204 */
[C---:B------:R-:W-:Y:S01]  /*1bc0*/  IADD3 R9, PT, PT, R0.reuse, UR4, R9 ;  /* 0x0000000400097c10 */ /* 0x040fe2000fffe009 */
[C-C-:B------:R-:W-:Y:S01]  /*1bd0*/  IMAD R11, R0.reuse, 0x6, R4.reuse ;  /* 0x00000006000b7824 */ /* 0x140fe200078e0204 */
[CC--:B------:R-:W-:Y:S01]  /*1be0*/  LEA R19, R0.reuse, R4.reuse, 0x2 ;  /* 0x0000000400137211 */ /* 0x0c0fe200078e10ff */
[C-C-:B------:R-:W-:Y:S01]  /*1bf0*/  IMAD R17, R0.reuse, 0x5, R4.reuse ;  /* 0x0000000500117824 */ /* 0x140fe200078e0204 */
[CC--:B------:R-:W-:Y:S01]  /*1c00*/  LEA R23, R0.reuse, R4.reuse, 0x1 ;  /* 0x0000000400177211 */ /* 0x0c0fe200078e08ff */
[----:B------:R-:W1:Y:S01]  /*1c10*/  LDC.64 R14, c[0x0][0x380] ;  /* 0x0000e000ff0e7b82 */ /* 0x000e620000000a00 */
[----:B------:R-:W-:Y:S01]  /*1c20*/  IMAD R21, R0, 0x3, R4 ;  /* 0x0000000300157824 */ /* 0x000fe200078e0204 */
[----:B------:R-:W-:Y:S01]  /*1c30*/  MOV R25, R4 ;  /* 0x0000000400197202 */ /* 0x000fe20000000f00 */
[----:B------:R-:W2:Y:S01]  /*1c40*/  LDCU.64 UR8, c[0x0][0x388] ;  /* 0x00007100ff0877ac */ /* 0x000ea20008000a00 */
[----:B------:R-:W-:-:S04]  /*1c50*/  IADD3 R16, PT, PT, -R7, RZ, RZ ;  /* 0x000000ff07107210 */ /* 0x000fc80007ffe1ff */
[----:B------:R-:W3:Y:S03]  /*1c60*/  LDC.64 R12, c[0x0][0x388] ;  /* 0x0000e200ff0c7b82 */ /* 0x000ee60000000a00 */
.L_x_64:
[----:B------:R-:W-:Y:S01]  /*1c70*/  FSETP.NEU.AND P0, PT, R3, RZ, PT ;  /* 0x000000ff0300720b */ /* 0x000fe20003f0d000 */
[----:B------:R-:W-:-:S12]  /*1c80*/  BSSY.RECONVERGENT B2, `(.L_x_25) ;  /* 0x0000019000027945 */ /* 0x000fd80003800200 */
[----:B----4-:R-:W4:Y:S02]  /*1c90*/  @!P0 LDC.64 R28, c[0x0][0x388] ;  /* 0x0000e200ff1c8b82 */ /* 0x010f240000000a00 */
[----:B--2-4-:R-:W-:-:S05]  /*1ca0*/  @!P0 IMAD.WIDE R26, R25, 0x4, R28 ;  /* 0x00000004191a8825 */ /* 0x014fca00078e021c */
[----:B------:R4:W-:Y:S01]  /*1cb0*/  @!P0 STG.E desc[UR6][R26.64], RZ ;  /* 0x000000ff1a008986 */ /* 0x0009e2000c101906 */
[----:B------:R-:W-:Y:S05]  /*1cc0*/  @!P0 BRA `(.L_x_26) ;  /* 0x0000000000508947 */ /* 0x000fea0003800000 */
[----:B-1--4-:R-:W-:-:S05]  /*1cd0*/  IMAD.WIDE R26, R25, 0x4, R14 ;  /* 0x00000004191a7825 */ /* 0x012fca00078e020e */
[----:B------:R-:W4:Y:S01]  /*1ce0*/  LDG.E R0, desc[UR6][R26.64] ;  /* 0x000000061a007981 */ /* 0x000f22000c1e1900 */
[----:B------:R-:W1:Y:S01]  /*1cf0*/  MUFU.RCP R2, R3 ;  /* 0x0000000300027308 */ /* 0x000e620000001000 */
[----:B------:R-:W-:Y:S01]  /*1d00*/  BSSY.RECONVERGENT B3, `(.L_x_27) ;  /* 0x000000c000037945 */ /* 0x000fe20003800200 */
[----:B-1----:R-:W-:-:S04]  /*1d10*/  FFMA R29, R2, -R3, 1 ;  /* 0x3f800000021d7423 */ /* 0x002fc80000000803 */
[----:B------:R-:W-:Y:S01]  /*1d20*/  FFMA R29, R2, R29, R2 ;  /* 0x0000001d021d7223 */ /* 0x000fe20000000002 */
[----:B----4-:R-:W-:-:S04]  /*1d30*/  FADD R0, R0, -R5 ;  /* 0x8000000500007221 */ /* 0x010fc80000000000 */
[----:B------:R-:W1:Y:S01]  /*1d40*/  FCHK P0, R0, R3 ;  /* 0x0000000300007302 */ /* 0x000e620000000000 */
[----:B------:R-:W-:-:S04]  /*1d50*/  FFMA R2, R0, R29, RZ ;  /* 0x0000001d00027223 */ /* 0x000fc800000000ff */
[----:B------:R-:W-:-:S04]  /*1d60*/  FFMA R18, R2, -R3, R0 ;  /* 0x8000000302127223 */ /* 0x000fc80000000000 */
[----:B------:R-:W-:Y:S01]  /*1d70*/  FFMA R2, R29, R18, R2 ;  /* 0x000000121d027223 */ /* 0x000fe20000000002 */
[----:B-1----:R-:W-:Y:S06]  /*1d80*/  @!P0 BRA `(.L_x_28) ;  /* 0x00000000000c8947 */ /* 0x002fec0003800000 */
[----:B------:R-:W-:-:S07]  /*1d90*/  MOV R2, 0x1db0 ;  /* 0x00001db000027802 */ /* 0x000fce0000000f00 */
[----:B0-23--:R-:W-:Y:S05]  /*1da0*/  CALL.REL.NOINC `($__internal_1_$__cuda_sm3x_div_rn_noftz_f32_slowpath) ;  /* 0x0000001c006c7944 */ /* 0x00dfea0003c00000 */
[----:B------:R-:W-:-:S07]  /*1db0*/  MOV R2, R0 ;  /* 0x0000000000027202 */ /* 0x000fce0000000f00 */
.L_x_28:
[----:B--2---:R-:W-:Y:S05]  /*1dc0*/  BSYNC.RECONVERGENT B3 ;  /* 0x0000000000037941 */ /* 0x004fea0003800200 */
.L_x_27:
[----:B------:R-:W-:Y:S02]  /*1dd0*/  MOV R28, UR8 ;  /* 0x00000008001c7c02 */ /* 0x000fe40008000f00 */
[----:B------:R-:W-:-:S03]  /*1de0*/  MOV R29, UR9 ;  /* 0x00000009001d7c02 */ /* 0x000fc60008000f00 */
[----:B------:R-:W-:-:S05]  /*1df0*/  IMAD.WIDE R26, R25, 0x4, R28 ;  /* 0x00000004191a7825 */ /* 0x000fca00078e021c */
[----:B------:R1:W-:Y:S02]  /*1e00*/  STG.E desc[UR6][R26.64], R2 ;  /* 0x000000021a007986 */ /* 0x0003e4000c101906 */
.L_x_26:
[----:B--2---:R-:W-:Y:S05]  /*1e10*/  BSYNC.RECONVERGENT B2 ;  /* 0x0000000000027941 */ /* 0x004fea0003800200 */
.L_x_25:
[----:B------:R-:W-:Y:S01]  /*1e20*/  FSETP.NEU.AND P0, PT, R3, RZ, PT ;  /* 0x000000ff0300720b */ /* 0x000fe20003f0d000 */
[----:B------:R-:W-:-:S12]  /*1e30*/  BSSY.RECONVERGENT B2, `(.L_x_29) ;  /* 0x0000019000027945 */ /* 0x000fd80003800200 */
[----:B------:R-:W-:Y:S05]  /*1e40*/  @!P0 BRA `(.L_x_30) ;  /* 0x0000000000548947 */ /* 0x000fea0003800000 */
[----:B-1--4-:R-:W-:-:S06]  /*1e50*/  IMAD.WIDE R26, R9, 0x4, R14 ;  /* 0x00000004091a7825 */ /* 0x012fcc00078e020e */
[----:B------:R-:W2:Y:S01]  /*1e60*/  LDG.E R26, desc[UR6][R26.64] ;  /* 0x000000061a1a7981 */ /* 0x000ea2000c1e1900 */
[----:B------:R-:W1:Y:S01]  /*1e70*/  MUFU.RCP R0, R3 ;  /* 0x0000000300007308 */ /* 0x000e620000001000 */
[----:B------:R-:W-:Y:S01]  /*1e80*/  BSSY.RECONVERGENT B3, `(.L_x_31) ;  /* 0x000000c000037945 */ /* 0x000fe20003800200 */
[----:B-1----:R-:W-:-:S04]  /*1e90*/  FFMA R29, R0, -R3, 1 ;  /* 0x3f800000001d7423 */ /* 0x002fc80000000803 */
[----:B------:R-:W-:Y:S01]  /*1ea0*/  FFMA R0, R0, R29, R0 ;  /* 0x0000001d00007223 */ /* 0x000fe20000000000 */
[----:B--2---:R-:W-:-:S04]  /*1eb0*/  FADD R18, R26, -R5 ;  /* 0x800000051a127221 */ /* 0x004fc80000000000 */
[----:B------:R-:W1:Y:S01]  /*1ec0*/  FCHK P0, R18, R3 ;  /* 0x0000000312007302 */ /* 0x000e620000000000 */
[----:B------:R-:W-:-:S04]  /*1ed0*/  FFMA R2, R0, R18, RZ ;  /* 0x0000001200027223 */ /* 0x000fc800000000ff */
[----:B------:R-:W-:-:S04]  /*1ee0*/  FFMA R29, R2, -R3, R18 ;  /* 0x80000003021d7223 */ /* 0x000fc80000000012 */
[----:B------:R-:W-:Y:S01]  /*1ef0*/  FFMA R0, R0, R29, R2 ;  /* 0x0000001d00007223 */ /* 0x000fe20000000002 */
[----:B-1----:R-:W-:Y:S06]  /*1f00*/  @!P0 BRA `(.L_x_32) ;  /* 0x00000000000c8947 */ /* 0x002fec0003800000 */
[----:B------:R-:W-:Y:S02]  /*1f10*/  MOV R0, R18 ;  /* 0x0000001200007202 */ /* 0x000fe40000000f00 */
[----:B------:R-:W-:-:S07]  /*1f20*/  MOV R2, 0x1f40 ;  /* 0x00001f4000027802 */ /* 0x000fce0000000f00 */
[----:B0--3--:R-:W-:Y:S05]  /*1f30*/  CALL.REL.NOINC `($__internal_1_$__cuda_sm3x_div_rn_noftz_f32_slowpath) ;  /* 0x0000001c00087944 */ /* 0x009fea0003c00000 */
.L_x_32:
[----:B------:R-:W-:Y:S05]  /*1f40*/  BSYNC.RECONVERGENT B3 ;  /* 0x0000000000037941 */ /* 0x000fea0003800200 */
.L_x_31:
[----:B------:R-:W-:Y:S02]  /*1f50*/  MOV R28, UR8 ;  /* 0x00000008001c7c02 */ /* 0x000fe40008000f00 */
[----:B------:R-:W-:-:S03]  /*1f60*/  MOV R29, UR9 ;  /* 0x00000009001d7c02 */ /* 0x000fc60008000f00 */
[----:B------:R-:W-:-:S05]  /*1f70*/  IMAD.WIDE R26, R9, 0x4, R28 ;  /* 0x00000004091a7825 */ /* 0x000fca00078e021c */
[----:B------:R1:W-:Y:S01]  /*1f80*/  STG.E desc[UR6][R26.64], R0 ;  /* 0x000000001a007986 */ /* 0x0003e2000c101906 */
[----:B------:R-:W-:Y:S05]  /*1f90*/  BRA `(.L_x_33) ;  /* 0x0000000000087947 */ /* 0x000fea0003800000 */
.L_x_30:
[----:B-1--4-:R-:W-:-:S05]  /*1fa0*/  IMAD.WIDE R26, R9, 0x4, R28 ;  /* 0x00000004091a7825 */ /* 0x012fca00078e021c */
[----:B------:R2:W-:Y:S02]  /*1fb0*/  STG.E desc[UR6][R26.64], RZ ;  /* 0x000000ff1a007986 */ /* 0x0005e4000c101906 */
.L_x_33:
[----:B------:R-:W-:Y:S05]  /*1fc0*/  BSYNC.RECONVERGENT B2 ;  /* 0x0000000000027941 */ /* 0x000fea0003800200 */
.L_x_29:
[----:B------:R-:W-:Y:S01]  /*1fd0*/  FSETP.NEU.AND P0, PT, R3, RZ, PT ;  /* 0x000000ff0300720b */ /* 0x000fe20003f0d000 */
[----:B------:R-:W-:-:S12]  /*1fe0*/  BSSY.RECONVERGENT B2, `(.L_x_34) ;  /* 0x0000019000027945 */ /* 0x000fd80003800200 */
[----:B------:R-:W-:Y:S05]  /*1ff0*/  @!P0 BRA `(.L_x_35) ;  /* 0x0000000000548947 */ /* 0x000fea0003800000 */
[----:B-12---:R-:W-:-:S06]  /*2000*/  IMAD.WIDE R26, R23, 0x4, R14 ;  /* 0x00000004171a7825 */ /* 0x006fcc00078e020e */
        /* <DEDUP_REMOVED lines=14> */
.L_x_37:
[----:B------:R-:W-:Y:S05]  /*20f0*/  BSYNC.RECONVERGENT B3 ;  /* 0x0000000000037941 */ /* 0x000fea0003800200 */
.L_x_36:
[----:B------:R-:W-:Y:S02]  /*2100*/  MOV R28, UR8 ;  /* 0x00000008001c7c02 */ /* 0x000fe40008000f00 */
[----:B------:R-:W-:-:S03]  /*2110*/  MOV R29, UR9 ;  /* 0x00000009001d7c02 */ /* 0x000fc60008000f00 */
[----:B------:R-:W-:-:S05]  /*2120*/  IMAD.WIDE R26, R23, 0x4, R28 ;  /* 0x00000004171a7825 */ /* 0x000fca00078e021c */
[----:B------:R1:W-:Y:S01]  /*2130*/  STG.E desc[UR6][R26.64], R0 ;  /* 0x000000001a007986 */ /* 0x0003e2000c101906 */
[----:B------:R-:W-:Y:S05]  /*2140*/  BRA `(.L_x_38) ;  /* 0x0000000000087947 */ /* 0x000fea0003800000 */
.L_x_35:
[----:B-12---:R-:W-:-:S05]  /*2150*/  IMAD.WIDE R26, R23, 0x4, R28 ;  /* 0x00000004171a7825 */ /* 0x006fca00078e021c */
[----:B------:R2:W-:Y:S02]  /*2160*/  STG.E desc[UR6][R26.64], RZ ;  /* 0x000000ff1a007986 */ /* 0x0005e4000c101906 */
.L_x_38:
[----:B------:R-:W-:Y:S05]  /*2170*/  BSYNC.RECONVERGENT B2 ;  /* 0x0000000000027941 */ /* 0x000fea0003800200 */
.L_x_34:
        /* <DEDUP_REMOVED lines=18> */
.L_x_42:
[----:B------:R-:W-:Y:S05]  /*22a0*/  BSYNC.RECONVERGENT B3 ;  /* 0x0000000000037941 */ /* 0x000fea0003800200 */
.L_x_41:
[----:B------:R-:W-:Y:S02]  /*22b0*/  MOV R28, UR8 ;  /* 0x00000008001c7c02 */ /* 0x000fe40008000f00 */
[----:B------:R-:W-:-:S03]  /*22c0*/  MOV R29, UR9 ;  /* 0x00000009001d7c02 */ /* 0x000fc60008000f00 */
[----:B------:R-:W-:-:S05]  /*22d0*/  IMAD.WIDE R26, R21, 0x4, R28 ;  /* 0x00000004151a7825 */ /* 0x000fca00078e021c */
[----:B------:R1:W-:Y:S01]  /*22e0*/  STG.E desc[UR6][R26.64], R0 ;  /* 0x000000001a007986 */ /* 0x0003e2000c101906 */
[----:B------:R-:W-:Y:S05]  /*22f0*/  BRA `(.L_x_43) ;  /* 0x0000000000087947 */ /* 0x000fea0003800000 */
.L_x_40:
[----:B-12---:R-:W-:-:S05]  /*2300*/  IMAD.WIDE R26, R21, 0x4, R28 ;  /* 0x00000004151a7825 */ /* 0x006fca00078e021c */
[----:B------:R2:W-:Y:S02]  /*2310*/  STG.E desc[UR6][R26.64], RZ ;  /* 0x000000ff1a007986 */ /* 0x0005e4000c101906 */
.L_x_43:
[----:B------:R-:W-:Y:S05]  /*2320*/  BSYNC.RECONVERGENT B2 ;  /* 0x0000000000027941 */ /* 0x000fea0003800200 */
.L_x_39:
        /* <DEDUP_REMOVED lines=18> */
.L_x_47:
[----:B------:R-:W-:Y:S05]  /*2450*/  BSYNC.RECONVERGENT B3 ;  /* 0x0000000000037941 */ /* 0x000fea0003800200 */
.L_x_46:
[----:B------:R-:W-:Y:S02]  /*2460*/  MOV R28, UR8 ;  /* 0x00000008001c7c02 */ /* 0x000fe40008000f00 */
[----:B------:R-:W-:-:S03]  /*2470*/  MOV R29, UR9 ;  /* 0x00000009001d7c02 */ /* 0x000fc60008000f00 */
[----:B------:R-:W-:-:S05]  /*2480*/  IMAD.WIDE R26, R19, 0x4, R28 ;  /* 0x00000004131a7825 */ /* 0x000fca00078e021c */
[----:B------:R1:W-:Y:S01]  /*2490*/  STG.E desc[UR6][R26.64], R0 ;  /* 0x000000001a007986 */ /* 0x0003e2000c101906 */
[----:B------:R-:W-:Y:S05]  /*24a0*/  BRA `(.L_x_48) ;  /* 0x0000000000087947 */ /* 0x000fea0003800000 */
.L_x_45:
[----:B-12---:R-:W-:-:S05]  /*24b0*/  IMAD.WIDE R26, R19, 0x4, R28 ;  /* 0x00000004131a7825 */ /* 0x006fca00078e021c */
[----:B------:R2:W-:Y:S02]  /*24c0*/  STG.E desc[UR6][R26.64], RZ ;  /* 0x000000ff1a007986 */ /* 0x0005e4000c101906 */
.L_x_48:
[----:B------:R-:W-:Y:S05]  /*24d0*/  BSYNC.RECONVERGENT B2 ;  /* 0x0000000000027941 */ /* 0x000fea0003800200 */
.L_x_44:
        /* <DEDUP_REMOVED lines=18> */
.L_x_52:
[----:B------:R-:W-:Y:S05]  /*2600*/  BSYNC.RECONVERGENT B3 ;  /* 0x0000000000037941 */ /* 0x000fea0003800200 */
.L_x_51:
[----:B------:R-:W-:Y:S02]  /*2610*/  MOV R28, UR8 ;  /* 0x00000008001c7c02 */ /* 0x000fe40008000f00 */
[----:B------:R-:W-:-:S03]  /*2620*/  MOV R29, UR9 ;  /* 0x00000009001d7c02 */ /* 0x000fc60008000f00 */
[----:B------:R-:W-:-:S05]  /*2630*/  IMAD.WIDE R26, R17, 0x4, R28 ;  /* 0x00000004111a7825 */ /* 0x000fca00078e021c */
[----:B------:R1:W-:Y:S01]  /*2640*/  STG.E desc[UR6][R26.64], R0 ;  /* 0x000000001a007986 */ /* 0x0003e2000c101906 */
[----:B------:R-:W-:Y:S05]  /*2650*/  BRA `(.L_x_53) ;  /* 0x0000000000087947 */ /* 0x000fea0003800000 */
.L_x_50:
[----:B-12---:R-:W-:-:S05]  /*2660*/  IMAD.WIDE R26, R17, 0x4, R28 ;  /* 0x00000004111a7825 */ /* 0x006fca00078e021c */
[----:B------:R2:W-:Y:S02]  /*2670*/  STG.E desc[UR6][R26.64], RZ ;  /* 0x000000ff1a007986 */ /* 0x0005e4000c101906 */
.L_x_53:
[----:B------:R-:W-:Y:S05]  /*2680*/  BSYNC.RECONVERGENT B2 ;  /* 0x0000000000027941 */ /* 0x000fea0003800200 */
.L_x_49:
        /* <DEDUP_REMOVED lines=18> */
.L_x_57:
[----:B------:R-:W-:Y:S05]  /*27b0*/  BSYNC.RECONVERGENT B3 ;  /* 0x0000000000037941 */ /* 0x000fea0003800200 */
.L_x_56:
[----:B------:R-:W-:Y:S02]  /*27c0*/  MOV R28, UR8 ;  /* 0x00000008001c7c02 */ /* 0x000fe40008000f00 */
[----:B------:R-:W-:-:S03]  /*27d0*/  MOV R29, UR9 ;  /* 0x00000009001d7c02 */ /* 0x000fc60008000f00 */
[----:B------:R-:W-:-:S05]  /*27e0*/  IMAD.WIDE R26, R11, 0x4, R28 ;  /* 0x000000040b1a7825 */ /* 0x000fca00078e021c */
[----:B------:R1:W-:Y:S01]  /*27f0*/  STG.E desc[UR6][R26.64], R0 ;  /* 0x000000001a007986 */ /* 0x0003e2000c101906 */
[----:B------:R-:W-:Y:S05]  /*2800*/  BRA `(.L_x_58) ;  /* 0x0000000000087947 */ /* 0x000fea0003800000 */
.L_x_55:
[----:B-12---:R-:W-:-:S05]  /*2810*/  IMAD.WIDE R26, R11, 0x4, R28 ;  /* 0x000000040b1a7825 */ /* 0x006fca00078e021c */
[----:B------:R2:W-:Y:S02]  /*2820*/  STG.E desc[UR6][R26.64], RZ ;  /* 0x000000ff1a007986 */ /* 0x0005e4000c101906 */
.L_x_58:
[----:B------:R-:W-:Y:S05]  /*2830*/  BSYNC.RECONVERGENT B2 ;  /* 0x0000000000027941 */ /* 0x000fea0003800200 */
.L_x_54:
        /* <DEDUP_REMOVED lines=18> */
.L_x_62:
[----:B------:R-:W-:Y:S05]  /*2960*/  BSYNC.RECONVERGENT B3 ;  /* 0x0000000000037941 */ /* 0x000fea0003800200 */
.L_x_61:
[----:B---3--:R-:W-:-:S05]  /*2970*/  IMAD.WIDE R26, R10, 0x4, R12 ;  /* 0x000000040a1a7825 */ /* 0x008fca00078e020c */
[----:B------:R1:W-:Y:S01]  /*2980*/  STG.E desc[UR6][R26.64], R0 ;  /* 0x000000001a007986 */ /* 0x0003e2000c101906 */
[----:B------:R-:W-:Y:S05]  /*2990*/  BRA `(.L_x_63) ;  /* 0x0000000000087947 */ /* 0x000fea0003800000 */
.L_x_60:
[----:B------:R-:W-:-:S05]  /*29a0*/  IMAD.WIDE R28, R10, 0x4, R28 ;  /* 0x000000040a1c7825 */ /* 0x000fca00078e021c */
[----:B------:R4:W-:Y:S02]  /*29b0*/  STG.E desc[UR6][R28.64], RZ ;  /* 0x000000ff1c007986 */ /* 0x0009e4000c101906 */
.L_x_63:
[----:B------:R-:W-:Y:S05]  /*29c0*/  BSYNC.RECONVERGENT B2 ;  /* 0x0000000000027941 */ /* 0x000fea0003800200 */
.L_x_59:
[----:B------:R-:W-:Y:S02]  /*29d0*/  IADD3 R16, PT, PT, R16, 0x8, RZ ;  /* 0x0000000810107810 */ /* 0x000fe40007ffe0ff */
[----:B01----:R-:W-:Y:S02]  /*29e0*/  MOV R0, R8 ;  /* 0x0000000800007202 */ /* 0x003fe40000000f00 */
[----:B------:R-:W-:Y:S02]  /*29f0*/  ISETP.NE.AND P0, PT, R16, RZ, PT ;  /* 0x000000ff1000720c */ /* 0x000fe40003f05270 */
[C---:B------:R-:W-:Y:S02]  /*2a00*/  LEA R10, R0.reuse, R10, 0x3 ;  /* 0x0000000a000a7211 */ /* 0x040fe400078e18ff */
[C---:B------:R-:W-:Y:S02]  /*2a10*/  LEA R11, R0.reuse, R11, 0x3 ;  /* 0x0000000b000b7211 */ /* 0x040fe400078e18ff */
[----:B------:R-:W-:-:S02]  /*2a20*/  LEA R17, R0, R17, 0x3 ;  /* 0x0000001100117211 */ /* 0x000fc400078e18ff */
[C---:B------:R-:W-:Y:S02]  /*2a30*/  LEA R19, R0.reuse, R19, 0x3 ;  /* 0x0000001300137211 */ /* 0x040fe400078e18ff */
[C---:B------:R-:W-:Y:S02]  /*2a40*/  LEA R21, R0.reuse, R21, 0x3 ;  /* 0x0000001500157211 */ /* 0x040fe400078e18ff */
[C---:B------:R-:W-:Y:S02]  /*2a50*/  LEA R23, R0.reuse, R23, 0x3 ;  /* 0x0000001700177211 */ /* 0x040fe400078e18ff */
[C---:B------:R-:W-:Y:S02]  /*2a60*/  LEA R25, R0.reuse, R25, 0x3 ;  /* 0x0000001900197211 */ /* 0x040fe400078e18ff */
[----:B------:R-:W-:Y:S01]  /*2a70*/  LEA R9, R0, R9, 0x3 ;  /* 0x0000000900097211 */ /* 0x000fe200078e18ff */
[----:B------:R-:W-:Y:S06]  /*2a80*/  @P0 BRA `(.L_x_64) ;  /* 0xfffffff000780947 */ /* 0x000fec000383ffff */
.L_x_24:
[----:B------:R-:W-:-:S13]  /*2a90*/  ISETP.NE.AND P0, PT, R6, RZ, PT ;  /* 0x000000ff0600720c */ /* 0x000fda0003f05270 */
[----:B------:R-:W-:Y:S05]  /*2aa0*/  @!P0 EXIT ;  /* 0x000000000000894d */ /* 0x000fea0003800000 */
[----:B------:R-:W-:Y:S02]  /*2ab0*/  ISETP.GE.U32.AND P0, PT, R6, 0x4, PT ;  /* 0x000000040600780c */ /* 0x000fe40003f06070 */
[----:B------:R-:W-:-:S11]  /*2ac0*/  LOP3.LUT R6, R0, 0x3, RZ, 0xc0, !PT ;  /* 0x0000000300067812 */ /* 0x000fd600078ec0ff */
[----:B------:R-:W-:Y:S05]  /*2ad0*/  @!P0 BRA `(.L_x_65) ;  /* 0x00000008001c8947 */ /* 0x000fea0003800000 */
[----:B------:R-:W-:Y:S01]  /*2ae0*/  FSETP.NEU.AND P0, PT, R3, RZ, PT ;  /* 0x000000ff0300720b */ /* 0x000fe20003f0d000 */
[----:B------:R-:W-:-:S12]  /*2af0*/  BSSY.RECONVERGENT B2, `(.L_x_66) ;  /* 0x0000020000027945 */ /* 0x000fd80003800200 */
[----:B------:R-:W-:Y:S05]  /*2b00*/  @!P0 BRA `(.L_x_67) ;  /* 0x0000000000608947 */ /* 0x000fea0003800000 */
[----:B------:R-:W0:Y:S01]  /*2b10*/  LDC.64 R10, c[0x0][0x380] ;  /* 0x0000e000ff0a7b82 */ /* 0x000e220000000a00 */
[----:B------:R-:W-:-:S04]  /*2b20*/  IMAD R8, R7, R0, R4 ;  /* 0x0000000007087224 */ /* 0x000fc800078e0204 */
[----:B0-----:R-:W-:-:S06]  /*2b30*/  IMAD.WIDE R10, R8, 0x4, R10 ;  /* 0x00000004080a7825 */ /* 0x001fcc00078e020a */
[----:B------:R-:W3:Y:S01]  /*2b40*/  LDG.E R10, desc[UR6][R10.64] ;  /* 0x000000060a0a7981 */ /* 0x000ee2000c1e1900 */
[----:B------:R-:W0:Y:S01]  /*2b50*/  MUFU.RCP R0, R3 ;  /* 0x0000000300007308 */ /* 0x000e220000001000 */
[----:B------:R-:W-:Y:S01]  /*2b60*/  BSSY.RECONVERGENT B3, `(.L_x_68) ;  /* 0x000000c000037945 */ /* 0x000fe20003800200 */
[----:B0-----:R-:W-:-:S04]  /*2b70*/  FFMA R9, R0, -R3, 1 ;  /* 0x3f80000000097423 */ /* 0x001fc80000000803 */
[----:B------:R-:W-:Y:S01]  /*2b80*/  FFMA R0, R0, R9, R0 ;  /* 0x0000000900007223 */ /* 0x000fe20000000000 */
[----:B---3--:R-:W-:-:S04]  /*2b90*/  FADD R13, R10, -R5 ;  /* 0x800000050a0d7221 */ /* 0x008fc80000000000 */
[----:B------:R-:W0:Y:S01]  /*2ba0*/  FCHK P0, R13, R3 ;  /* 0x000000030d007302 */ /* 0x000e220000000000 */
[----:B------:R-:W-:-:S04]  /*2bb0*/  FFMA R2, R0, R13, RZ ;  /* 0x0000000d00027223 */ /* 0x000fc800000000ff */
[----:B------:R-:W-:-:S04]  /*2bc0*/  FFMA R9, R2, -R3, R13 ;  /* 0x8000000302097223 */ /* 0x000fc8000000000d */
[----:B------:R-:W-:Y:S01]  /*2bd0*/  FFMA R0, R0, R9, R2 ;  /* 0x0000000900007223 */ /* 0x000fe20000000002 */
[----:B0-----:R-:W-:Y:S06]  /*2be0*/  @!P0 BRA `(.L_x_69) ;  /* 0x00000000000c8947 */ /* 0x001fec0003800000 */
[----:B------:R-:W-:Y:S02]  /*2bf0*/  MOV R0, R13 ;  /* 0x0000000d00007202 */ /* 0x000fe40000000f00 */
[----:B------:R-:W-:-:S07]  /*2c00*/  MOV R2, 0x2c20 ;  /* 0x00002c2000027802 */ /* 0x000fce0000000f00 */
[----:B--2-4-:R-:W-:Y:S05]  /*2c10*/  CALL.REL.NOINC `($__internal_1_$__cuda_sm3x_div_rn_noftz_f32_slowpath) ;  /* 0x0000000c00d07944 */ /* 0x014fea0003c00000 */
.L_x_69:
[----:B------:R-:W-:Y:S05]  /*2c20*/  BSYNC.RECONVERGENT B3 ;  /* 0x0000000000037941 */ /* 0x000fea0003800200 */
.L_x_68:
[----:B------:R-:W0:Y:S02]  /*2c30*/  LDCU.64 UR4, c[0x0][0x388] ;  /* 0x00007100ff0477ac */ /* 0x000e240008000a00 */
[----:B0-----:R-:W-:Y:S02]  /*2c40*/  MOV R10, UR4 ;  /* 0x00000004000a7c02 */ /* 0x001fe40008000f00 */
[----:B------:R-:W-:-:S03]  /*2c50*/  MOV R11, UR5 ;  /* 0x00000005000b7c02 */ /* 0x000fc60008000f00 */
[----:B------:R-:W-:-:S05]  /*2c60*/  IMAD.WIDE R8, R8, 0x4, R10 ;  /* 0x0000000408087825 */ /* 0x000fca00078e020a */
[----:B------:R0:W-:Y:S01]  /*2c70*/  STG.E desc[UR6][R8.64], R0 ;  /* 0x0000000008007986 */ /* 0x0001e2000c101906 */
[----:B------:R-:W-:Y:S05]  /*2c80*/  BRA `(.L_x_70) ;  /* 0x0000000000187947 */ /* 0x000fea0003800000 */
.L_x_67:
[----:B------:R-:W0:Y:S01]  /*2c90*/  LDCU.64 UR4, c[0x0][0x388] ;  /* 0x00007100ff0477ac */ /* 0x000e220008000a00 */
[----:B------:R-:W-:Y:S01]  /*2ca0*/  IMAD R9, R7, R0, R4 ;  /* 0x0000000007097224 */ /* 0x000fe200078e0204 */
[----:B0-----:R-:W-:Y:S02]  /*2cb0*/  MOV R10, UR4 ;  /* 0x00000004000a7c02 */ /* 0x001fe40008000f00 */
[----:B------:R-:W-:-:S03]  /*2cc0*/  MOV R11, UR5 ;  /* 0x00000005000b7c02 */ /* 0x000fc60008000f00 */
[----:B------:R-:W-:-:S05]  /*2cd0*/  IMAD.WIDE R8, R9, 0x4, R10 ;  /* 0x0000000409087825 */ /* 0x000fca00078e020a */
[----:B------:R1:W-:Y:S02]  /*2ce0*/  STG.E desc[UR6][R8.64], RZ ;  /* 0x000000ff08007986 */ /* 0x0003e4000c101906 */
.L_x_70:
[----:B------:R-:W-:Y:S05]  /*2cf0*/  BSYNC.RECONVERGENT B2 ;  /* 0x0000000000027941 */ /* 0x000fea0003800200 */
.L_x_66:
[----:B------:R-:W-:Y:S01]  /*2d00*/  FSETP.NEU.AND P0, PT, R3, RZ, PT ;  /* 0x000000ff0300720b */ /* 0x000fe20003f0d000 */
[----:B------:R-:W-:Y:S01]  /*2d10*/  BSSY.RECONVERGENT B2, `(.L_x_71) ;  /* 0x0000020000027945 */ /* 0x000fe20003800200 */
[----:B01----:R-:W-:-:S11]  /*2d20*/  IADD3 R9, PT, PT, R7, 0x1, RZ ;  /* 0x0000000107097810 */ /* 0x003fd60007ffe0ff */
[----:B------:R-:W-:Y:S05]  /*2d30*/  @!P0 BRA `(.L_x_72) ;  /* 0x0000000000648947 */ /* 0x000fea0003800000 */
[----:B------:R-:W0:Y:S01]  /*2d40*/  LDC.64 R10, c[0x0][0x380] ;  /* 0x0000e000ff0a7b82 */ /* 0x000e220000000a00 */
[----:B------:R-:W1:Y:S02]  /*2d50*/  LDCU UR4, c[0x0][0x390] ;  /* 0x00007200ff0477ac */ /* 0x000e640008000800 */
[----:B-1----:R-:W-:-:S04]  /*2d60*/  IMAD R8, R9, UR4, R4 ;  /* 0x0000000409087c24 */ /* 0x002fc8000f8e0204 */
        /* <DEDUP_REMOVED lines=15> */
.L_x_74:
[----:B------:R-:W-:Y:S05]  /*2e60*/  BSYNC.RECONVERGENT B3 ;  /* 0x0000000000037941 */ /* 0x000fea0003800200 */
.L_x_73:
[----:B------:R-:W0:Y:S02]  /*2e70*/  LDCU.64 UR4, c[0x0][0x388] ;  /* 0x00007100ff0477ac */ /* 0x000e240008000a00 */
[----:B0-----:R-:W-:Y:S02]  /*2e80*/  MOV R10, UR4 ;  /* 0x00000004000a7c02 */ /* 0x001fe40008000f00 */
[----:B------:R-:W-:-:S03]  /*2e90*/  MOV R11, UR5 ;  /* 0x00000005000b7c02 */ /* 0x000fc60008000f00 */
[----:B------:R-:W-:-:S05]  /*2ea0*/  IMAD.WIDE R8, R8, 0x4, R10 ;  /* 0x0000000408087825 */ /* 0x000fca00078e020a */
[----:B------:R0:W-:Y:S01]  /*2eb0*/  STG.E desc[UR6][R8.64], R0 ;  /* 0x0000000008007986 */ /* 0x0001e2000c101906 */
[----:B------:R-:W-:Y:S05]  /*2ec0*/  BRA `(.L_x_75) ;  /* 0x0000000000107947 */ /* 0x000fea0003800000 */
.L_x_72:
[----:B------:R-:W0:Y:S02]  /*2ed0*/  LDCU UR4, c[0x0][0x390] ;  /* 0x00007200ff0477ac */ /* 0x000e240008000800 */
[----:B0-----:R-:W-:-:S04]  /*2ee0*/  IMAD R9, R9, UR4, R4 ;  /* 0x0000000409097c24 */ /* 0x001fc8000f8e0204 */
[----:B------:R-:W-:-:S05]  /*2ef0*/  IMAD.WIDE R8, R9, 0x4, R10 ;  /* 0x0000000409087825 */ /* 0x000fca00078e020a */
[----:B------:R1:W-:Y:S02]  /*2f00*/  STG.E desc[UR6][R8.64], RZ ;  /* 0x000000ff08007986 */ /* 0x0003e4000c101906 */
.L_x_75:
[----:B------:R-:W-:Y:S05]  /*2f10*/  BSYNC.RECONVERGENT B2 ;  /* 0x0000000000027941 */ /* 0x000fea0003800200 */
.L_x_71:
        /* <DEDUP_REMOVED lines=22> */
.L_x_79:
[----:B------:R-:W-:Y:S05]  /*3080*/  BSYNC.RECONVERGENT B3 ;  /* 0x0000000000037941 */ /* 0x000fea0003800200 */
.L_x_78:
[----:B------:R-:W0:Y:S02]  /*3090*/  LDCU.64 UR4, c[0x0][0x388] ;  /* 0x00007100ff0477ac */ /* 0x000e240008000a00 */
[----:B0-----:R-:W-:Y:S02]  /*30a0*/  MOV R10, UR4 ;  /* 0x00000004000a7c02 */ /* 0x001fe40008000f00 */
[----:B------:R-:W-:-:S03]  /*30b0*/  MOV R11, UR5 ;  /* 0x00000005000b7c02 */ /* 0x000fc60008000f00 */
[----:B------:R-:W-:-:S05]  /*30c0*/  IMAD.WIDE R8, R8, 0x4, R10 ;  /* 0x0000000408087825 */ /* 0x000fca00078e020a */
[----:B------:R0:W-:Y:S01]  /*30d0*/  STG.E desc[UR6][R8.64], R0 ;  /* 0x0000000008007986 */ /* 0x0001e2000c101906 */
[----:B------:R-:W-:Y:S05]  /*30e0*/  BRA `(.L_x_80) ;  /* 0x0000000000107947 */ /* 0x000fea0003800000 */
.L_x_77:
[----:B------:R-:W0:Y:S02]  /*30f0*/  LDCU UR4, c[0x0][0x390] ;  /* 0x00007200ff0477ac */ /* 0x000e240008000800 */
[----:B0-----:R-:W-:-:S04]  /*3100*/  IMAD R9, R9, UR4, R4 ;  /* 0x0000000409097c24 */ /* 0x001fc8000f8e0204 */
[----:B------:R-:W-:-:S05]  /*3110*/  IMAD.WIDE R8, R9, 0x4, R10 ;  /* 0x0000000409087825 */ /* 0x000fca00078e020a */
[----:B------:R1:W-:Y:S02]  /*3120*/  STG.E desc[UR6][R8.64], RZ ;  /* 0x000000ff08007986 */ /* 0x0003e4000c101906 */
.L_x_80:
[----:B------:R-:W-:Y:S05]  /*3130*/  BSYNC.RECONVERGENT B2 ;  /* 0x0000000000027941 */ /* 0x000fea0003800200 */
.L_x_76:
        /* <DEDUP_REMOVED lines=22> */
.L_x_84:
[----:B------:R-:W-:Y:S05]  /*32a0*/  BSYNC.RECONVERGENT B3 ;  /* 0x0000000000037941 */ /* 0x000fea0003800200 */
.L_x_83:
[----:B------:R-:W0:Y:S02]  /*32b0*/  LDC.64 R10, c[0x0][0x388] ;  /* 0x0000e200ff0a7b82 */ /* 0x000e240000000a00 */
[----:B0-----:R-:W-:-:S05]  /*32c0*/  IMAD.WIDE R8, R8, 0x4, R10 ;  /* 0x0000000408087825 */ /* 0x001fca00078e020a */
[----:B------:R0:W-:Y:S01]  /*32d0*/  STG.E desc[UR6][R8.64], R0 ;  /* 0x0000000008007986 */ /* 0x0001e2000c101906 */
[----:B------:R-:W-:Y:S05]  /*32e0*/  BRA `(.L_x_85) ;  /* 0x0000000000107947 */ /* 0x000fea0003800000 */
.L_x_82:
[----:B------:R-:W0:Y:S02]  /*32f0*/  LDCU UR4, c[0x0][0x390] ;  /* 0x00007200ff0477ac */ /* 0x000e240008000800 */
[----:B0-----:R-:W-:-:S04]  /*3300*/  IMAD R9, R9, UR4, R4 ;  /* 0x0000000409097c24 */ /* 0x001fc8000f8e0204 */
[----:B------:R-:W-:-:S05]  /*3310*/  IMAD.WIDE R10, R9, 0x4, R10 ;  /* 0x00000004090a7825 */ /* 0x000fca00078e020a */
[----:B------:R1:W-:Y:S02]  /*3320*/  STG.E desc[UR6][R10.64], RZ ;  /* 0x000000ff0a007986 */ /* 0x0003e4000c101906 */
.L_x_85:
[----:B------:R-:W-:Y:S05]  /*3330*/  BSYNC.RECONVERGENT B2 ;  /* 0x0000000000027941 */ /* 0x000fea0003800200 */
.L_x_81:
[----:B------:R-:W-:-:S07]  /*3340*/  IADD3 R7, PT, PT, R7, 0x4, RZ ;  /* 0x0000000407077810 */ /* 0x000fce0007ffe0ff */
.L_x_65:
[----:B------:R-:W-:-:S13]  /*3350*/  ISETP.NE.AND P0, PT, R6, RZ, PT ;  /* 0x000000ff0600720c */ /* 0x000fda0003f05270 */
[----:B------:R-:W-:Y:S05]  /*3360*/  @!P0 EXIT ;  /* 0x000000000000894d */ /* 0x000fea0003800000 */
[----:B------:R-:W-:-:S13]  /*3370*/  ISETP.NE.AND P0, PT, R6, 0x1, PT ;  /* 0x000000010600780c */ /* 0x000fda0003f05270 */
[----:B------:R-:W-:Y:S05]  /*3380*/  @!P0 BRA `(.L_x_86) ;  /* 0x0000000400148947 */ /* 0x000fea0003800000 */
[----:B------:R-:W-:Y:S01]  /*3390*/  FSETP.NEU.AND P0, PT, R3, RZ, PT ;  /* 0x000000ff0300720b */ /* 0x000fe20003f0d000 */
[----:B------:R-:W-:-:S12]  /*33a0*/  BSSY.RECONVERGENT B2, `(.L_x_87) ;  /* 0x0000022000027945 */ /* 0x000fd80003800200 */
[----:B------:R-:W-:Y:S05]  /*33b0*/  @!P0 BRA `(.L_x_88) ;  /* 0x0000000000648947 */ /* 0x000fea0003800000 */
[----:B0-----:R-:W0:Y:S01]  /*33c0*/  LDC.64 R8, c[0x0][0x380] ;  /* 0x0000e000ff087b82 */ /* 0x001e220000000a00 */
[----:B------:R-:W5:Y:S02]  /*33d0*/  LDCU UR4, c[0x0][0x390] ;  /* 0x00007200ff0477ac */ /* 0x000f640008000800 */
[----:B-----5:R-:W-:-:S04]  /*33e0*/  IMAD R6, R7, UR4, R4 ;  /* 0x0000000407067c24 */ /* 0x020fc8000f8e0204 */
[----:B0-----:R-:W-:-:S06]  /*33f0*/  IMAD.WIDE R8, R6, 0x4, R8 ;  /* 0x0000000406087825 */ /* 0x001fcc00078e0208 */
[----:B------:R-:W3:Y:S01]  /*3400*/  LDG.E R8, desc[UR6][R8.64] ;  /* 0x0000000608087981 */ /* 0x000ee2000c1e1900 */
[----:B------:R-:W1:Y:S01]  /*3410*/  MUFU.RCP R0, R3 ;  /* 0x0000000300007308 */ /* 0x000e620000001000 */
[----:B------:R-:W-:Y:S01]  /*3420*/  BSSY.RECONVERGENT B3, `(.L_x_89) ;  /* 0x000000c000037945 */ /* 0x000fe20003800200 */
[----:B-1----:R-:W-:-:S04]  /*3430*/  FFMA R11, R0, -R3, 1 ;  /* 0x3f800000000b7423 */ /* 0x002fc80000000803 */
        /* <DEDUP_REMOVED lines=10> */
.L_x_90:
[----:B------:R-:W-:Y:S05]  /*34e0*/  BSYNC.RECONVERGENT B3 ;  /* 0x0000000000037941 */ /* 0x000fea0003800200 */
.L_x_89:
[----:B------:R-:W0:Y:S02]  /*34f0*/  LDCU.64 UR4, c[0x0][0x388] ;  /* 0x00007100ff0477ac */ /* 0x000e240008000a00 */
[----:B0-----:R-:W-:Y:S02]  /*3500*/  MOV R10, UR4 ;  /* 0x00000004000a7c02 */ /* 0x001fe40008000f00 */
[----:B------:R-:W-:-:S03]  /*3510*/  MOV R11, UR5 ;  /* 0x00000005000b7c02 */ /* 0x000fc60008000f00 */
[----:B------:R-:W-:-:S05]  /*3520*/  IMAD.WIDE R8, R6, 0x4, R10 ;  /* 0x0000000406087825 */ /* 0x000fca00078e020a */
[----:B------:R1:W-:Y:S01]  /*3530*/  STG.E desc[UR6][R8.64], R0 ;  /* 0x0000000008007986 */ /* 0x0003e2000c101906 */
[----:B------:R-:W-:Y:S05]  /*3540*/  BRA `(.L_x_91) ;  /* 0x00000000001c7947 */ /* 0x000fea0003800000 */
.L_x_88:
[----:B------:R-:W1:Y:S01]  /*3550*/  LDCU.64 UR8, c[0x0][0x388] ;  /* 0x00007100ff0877ac */ /* 0x000e620008000a00 */
[----:B------:R-:W0:Y:S01]  /*3560*/  LDCU UR4, c[0x0][0x390] ;  /* 0x00007200ff0477ac */ /* 0x000e220008000800 */
[----:B-1----:R-:W-:Y:S02]  /*3570*/  MOV R10, UR8 ;  /* 0x00000008000a7c02 */ /* 0x002fe40008000f00 */
[----:B------:R-:W-:Y:S01]  /*3580*/  MOV R11, UR9 ;  /* 0x00000009000b7c02 */ /* 0x000fe20008000f00 */
[----:B0-----:R-:W-:-:S04]  /*3590*/  IMAD R9, R7, UR4, R4 ;  /* 0x0000000407097c24 */ /* 0x001fc8000f8e0204 */
[----:B------:R-:W-:-:S05]  /*35a0*/  IMAD.WIDE R8, R9, 0x4, R10 ;  /* 0x0000000409087825 */ /* 0x000fca00078e020a */
[----:B------:R0:W-:Y:S02]  /*35b0*/  STG.E desc[UR6][R8.64], RZ ;  /* 0x000000ff08007986 */ /* 0x0001e4000c101906 */
.L_x_91:
[----:B------:R-:W-:Y:S05]  /*35c0*/  BSYNC.RECONVERGENT B2 ;  /* 0x0000000000027941 */ /* 0x000fea0003800200 */
.L_x_87:
[----:B------:R-:W-:Y:S01]  /*35d0*/  FSETP.NEU.AND P0, PT, R3, RZ, PT ;  /* 0x000000ff0300720b */ /* 0x000fe20003f0d000 */
[----:B------:R-:W-:Y:S01]  /*35e0*/  BSSY.RECONVERGENT B2, `(.L_x_92) ;  /* 0x000001e000027945 */ /* 0x000fe20003800200 */
[----:B---3--:R-:W-:-:S11]  /*35f0*/  IADD3 R13, PT, PT, R7, 0x1, RZ ;  /* 0x00000001070d7810 */ /* 0x008fd60007ffe0ff */
[----:B------:R-:W-:Y:S05]  /*3600*/  @!P0 BRA `(.L_x_93) ;  /* 0x00000000005c8947 */ /* 0x000fea0003800000 */
[----:B01----:R-:W0:Y:S01]  /*3610*/  LDC.64 R8, c[0x0][0x380] ;  /* 0x0000e000ff087b82 */ /* 0x003e220000000a00 */
        /* <DEDUP_REMOVED lines=17> */
.L_x_95:
[----:B------:R-:W-:Y:S05]  /*3730*/  BSYNC.RECONVERGENT B3 ;  /* 0x0000000000037941 */ /* 0x000fea0003800200 */
.L_x_94:
[----:B------:R-:W0:Y:S02]  /*3740*/  LDC.64 R8, c[0x0][0x388] ;  /* 0x0000e200ff087b82 */ /* 0x000e240000000a00 */
[----:B0-----:R-:W-:-:S05]  /*3750*/  IMAD.WIDE R8, R6, 0x4, R8 ;  /* 0x0000000406087825 */ /* 0x001fca00078e0208 */
[----:B------:R1:W-:Y:S01]  /*3760*/  STG.E desc[UR6][R8.64], R0 ;  /* 0x0000000008007986 */ /* 0x0003e2000c101906 */
[----:B------:R-:W-:Y:S05]  /*3770*/  BRA `(.L_x_96) ;  /* 0x0000000000107947 */ /* 0x000fea0003800000 */
.L_x_93:
[----:B------:R-:W0:Y:S02]  /*3780*/  LDCU UR4, c[0x0][0x390] ;  /* 0x00007200ff0477ac */ /* 0x000e240008000800 */
[----:B01----:R-:W-:-:S04]  /*3790*/  IMAD R9, R13, UR4, R4 ;  /* 0x000000040d097c24 */ /* 0x003fc8000f8e0204 */
[----:B------:R-:W-:-:S05]  /*37a0*/  IMAD.WIDE R8, R9, 0x4, R10 ;  /* 0x0000000409087825 */ /* 0x000fca00078e020a */
[----:B------:R0:W-:Y:S02]  /*37b0*/  STG.E desc[UR6][R8.64], RZ ;  /* 0x000000ff08007986 */ /* 0x0001e4000c101906 */
.L_x_96:
[----:B------:R-:W-:Y:S05]  /*37c0*/  BSYNC.RECONVERGENT B2 ;  /* 0x0000000000027941 */ /* 0x000fea0003800200 */
.L_x_92:
[----:B------:R-:W-:-:S07]  /*37d0*/  IADD3 R7, PT, PT, R7, 0x2, RZ ;  /* 0x0000000207077810 */ /* 0x000fce0007ffe0ff */
.L_x_86:
[----:B01----:R-:W0:Y:S02]  /*37e0*/  LDC R0, c[0x0][0x390] ;  /* 0x0000e400ff007b82 */ /* 0x003e240000000800 */
[----:B0-----:R-:W-:-:S04]  /*37f0*/  LOP3.LUT R2, R0, 0x1, RZ, 0xc0, !PT ;  /* 0x0000000100027812 */ /* 0x001fc800078ec0ff */
[----:B------:R-:W-:-:S13]  /*3800*/  ISETP.NE.U32.AND P0, PT, R2, 0x1, PT ;  /* 0x000000010200780c */ /* 0x000fda0003f05070 */
[----:B------:R-:W-:Y:S05]  /*3810*/  @P0 EXIT ;  /* 0x000000000000094d */ /* 0x000fea0003800000 */
[----:B------:R-:W-:-:S13]  /*3820*/  FSETP.NEU.AND P0, PT, R3, RZ, PT ;  /* 0x000000ff0300720b */ /* 0x000fda0003f0d000 */
[----:B------:R-:W-:Y:S05]  /*3830*/  @!P0 BRA `(.L_x_97) ;  /* 0x0000000000588947 */ /* 0x000fea0003800000 */
[----:B------:R-:W0:Y:S01]  /*3840*/  LDC.64 R8, c[0x0][0x380] ;  /* 0x0000e000ff087b82 */ /* 0x000e220000000a00 */
[----:B------:R-:W-:-:S04]  /*3850*/  IMAD R4, R7, R0, R4 ;  /* 0x0000000007047224 */ /* 0x000fc800078e0204 */
[----:B0-----:R-:W-:-:S06]  /*3860*/  IMAD.WIDE R6, R4, 0x4, R8 ;  /* 0x0000000404067825 */ /* 0x001fcc00078e0208 */
[----:B------:R-:W5:Y:S01]  /*3870*/  LDG.E R6, desc[UR6][R6.64] ;  /* 0x0000000606067981 */ /* 0x000f62000c1e1900 */
[----:B------:R-:W0:Y:S01]  /*3880*/  MUFU.RCP R0, R3 ;  /* 0x0000000300007308 */ /* 0x000e220000001000 */
[----:B------:R-:W-:Y:S01]  /*3890*/  BSSY.RECONVERGENT B2, `(.L_x_98) ;  /* 0x000000c000027945 */ /* 0x000fe20003800200 */
[----:B0-----:R-:W-:-:S04]  /*38a0*/  FFMA R11, R0, -R3, 1 ;  /* 0x3f800000000b7423 */ /* 0x001fc80000000803 */
[----:B------:R-:W-:Y:S01]  /*38b0*/  FFMA R0, R0, R11, R0 ;  /* 0x0000000b00007223 */ /* 0x000fe20000000000 */
[----:B-----5:R-:W-:-:S04]  /*38c0*/  FADD R9, R6, -R5 ;  /* 0x8000000506097221 */ /* 0x020fc80000000000 */
[----:B------:R-:W0:Y:S01]  /*38d0*/  FCHK P0, R9, R3 ;  /* 0x0000000309007302 */ /* 0x000e220000000000 */
[----:B------:R-:W-:-:S04]  /*38e0*/  FFMA R2, R0, R9, RZ ;  /* 0x0000000900027223 */ /* 0x000fc800000000ff */
[----:B------:R-:W-:-:S04]  /*38f0*/  FFMA R5, R2, -R3, R9 ;  /* 0x8000000302057223 */ /* 0x000fc80000000009 */
[----:B------:R-:W-:Y:S01]  /*3900*/  FFMA R0, R0, R5, R2 ;  /* 0x0000000500007223 */ /* 0x000fe20000000002 */
[----:B0-----:R-:W-:Y:S06]  /*3910*/  @!P0 BRA `(.L_x_99) ;  /* 0x00000000000c8947 */ /* 0x001fec0003800000 */
[----:B------:R-:W-:Y:S02]  /*3920*/  MOV R0, R9 ;  /* 0x0000000900007202 */ /* 0x000fe40000000f00 */
[----:B------:R-:W-:-:S07]  /*3930*/  MOV R2, 0x3950 ;  /* 0x0000395000027802 */ /* 0x000fce0000000f00 */
[----:B--234-:R-:W-:Y:S05]  /*3940*/  CALL.REL.NOINC `($__internal_1_$__cuda_sm3x_div_rn_noftz_f32_slowpath) ;  /* 0x0000000000847944 */ /* 0x01cfea0003c00000 */
.L_x_99:
[----:B------:R-:W-:Y:S05]  /*3950*/  BSYNC.RECONVERGENT B2 ;  /* 0x0000000000027941 */ /* 0x000fea0003800200 */
.L_x_98:
[----:B------:R-:W0:Y:S02]  /*3960*/  LDC.64 R2, c[0x0][0x388] ;  /* 0x0000e200ff027b82 */ /* 0x000e240000000a00 */
[----:B0-----:R-:W-:-:S05]  /*3970*/  IMAD.WIDE R4, R4, 0x4, R2 ;  /* 0x0000000404047825 */ /* 0x001fca00078e0202 */
[----:B------:R-:W-:Y:S01]  /*3980*/  STG.E desc[UR6][R4.64], R0 ;  /* 0x0000000004007986 */ /* 0x000fe2000c101906 */
[----:B------:R-:W-:Y:S05]  /*3990*/  EXIT ;  /* 0x000000000000794d */ /* 0x000fea0003800000 */
.L_x_97:
[----:B------:R-:W0:Y:S01]  /*39a0*/  LDC.64 R2, c[0x0][0x388] ;  /* 0x0000e200ff027b82 */ /* 0x000e220000000a00 */
[----:B------:R-:W-:-:S04]  /*39b0*/  IMAD R7, R7, R0, R4 ;  /* 0x0000000007077224 */ /* 0x000fc800078e0204 */
[----:B0-----:R-:W-:-:S05]  /*39c0*/  IMAD.WIDE R2, R7, 0x4, R2 ;  /* 0x0000000407027825 */ /* 0x001fca00078e0202 */
[----:B------:R-:W-:Y:S01]  /*39d0*/  STG.E desc[UR6][R2.64], RZ ;  /* 0x000000ff02007986 */ /* 0x000fe2000c101906 */
[----:B------:R-:W-:Y:S05]  /*39e0*/  EXIT ;  /* 0x000000000000794d */ /* 0x000fea0003800000 */
        .weak           $__internal_0_$__cuda_sm20_sqrt_rn_f32_slowpath
        .type           $__internal_0_$__cuda_sm20_sqrt_rn_f32_slowpath,@function
        .size           $__internal_0_$__cuda_sm20_sqrt_rn_f32_slowpath,($__internal_1_$__cuda_sm3x_div_rn_noftz_f32_slowpath - $__internal_0_$__cuda_sm20_sqrt_rn_f32_slowpath)
$__internal_0_$__cuda_sm20_sqrt_rn_f32_slowpath:
[----:B------:R-:W-:-:S13]  /*39f0*/  LOP3.LUT P0, RZ, R0, 0x7fffffff, RZ, 0xc0, !PT ;  /* 0x7fffffff00ff7812 */ /* 0x000fda000780c0ff */
[----:B------:R-:W-:Y:S01]  /*3a00*/  @!P0 MOV R2, R0 ;  /* 0x0000000000028202 */ /* 0x000fe20000000f00 */
[----:B------:R-:W-:Y:S06]  /*3a10*/  @!P0 BRA `(.L_x_100) ;  /* 0x0000000000408947 */ /* 0x000fec0003800000 */
[----:B------:R-:W-:-:S13]  /*3a20*/  FSETP.GEU.FTZ.AND P0, PT, R0, RZ, PT ;  /* 0x000000ff0000720b */ /* 0x000fda0003f1e000 */
[----:B------:R-:W-:Y:S01]  /*3a30*/  @!P0 MOV R2, 0x7fffffff ;  /* 0x7fffffff00028802 */ /* 0x000fe20000000f00 */
[----:B------:R-:W-:Y:S06]  /*3a40*/  @!P0 BRA `(.L_x_100) ;  /* 0x0000000000348947 */ /* 0x000fec0003800000 */
[----:B------:R-:W-:-:S13]  /*3a50*/  FSETP.GTU.FTZ.AND P0, PT, |R0|, +INF , PT ;  /* 0x7f8000000000780b */ /* 0x000fda0003f1c200 */
[----:B------:R-:W-:Y:S01]  /*3a60*/  @P0 FADD.FTZ R2, R0, 1 ;  /* 0x3f80000000020421 */ /* 0x000fe20000010000 */
[----:B------:R-:W-:Y:S06]  /*3a70*/  @P0 BRA `(.L_x_100) ;  /* 0x0000000000280947 */ /* 0x000fec0003800000 */
[----:B------:R-:W-:-:S13]  /*3a80*/  FSETP.NEU.FTZ.AND P0, PT, |R0|, +INF , PT ;  /* 0x7f8000000000780b */ /* 0x000fda0003f1d200 */
[----:B------:R-:W-:-:S04]  /*3a90*/  @P0 FFMA R3, R0, 1.84467440737095516160e+19, RZ ;  /* 0x5f80000000030823 */ /* 0x000fc800000000ff */
[----:B------:R-:W0:Y:S02]  /*3aa0*/  @P0 MUFU.RSQ R2, R3 ;  /* 0x0000000300020308 */ /* 0x000e240000001400 */
[----:B0-----:R-:W-:Y:S01]  /*3ab0*/  @P0 FMUL.FTZ R6, R3, R2 ;  /* 0x0000000203060220 */ /* 0x001fe20000410000 */
[----:B------:R-:W-:Y:S01]  /*3ac0*/  @P0 FMUL.FTZ R8, R2, 0.5 ;  /* 0x3f00000002080820 */ /* 0x000fe20000410000 */
[----:B------:R-:W-:Y:S02]  /*3ad0*/  @!P0 MOV R2, R0 ;  /* 0x0000000000028202 */ /* 0x000fe40000000f00 */
[----:B------:R-:W-:-:S04]  /*3ae0*/  @P0 FADD.FTZ R7, -R6, -RZ ;  /* 0x800000ff06070221 */ /* 0x000fc80000010100 */
[----:B------:R-:W-:-:S04]  /*3af0*/  @P0 FFMA R7, R6, R7, R3 ;  /* 0x0000000706070223 */ /* 0x000fc80000000003 */
[----:B------:R-:W-:-:S04]  /*3b00*/  @P0 FFMA R7, R7, R8, R6 ;  /* 0x0000000807070223 */ /* 0x000fc80000000006 */
[----:B------:R-:W-:-:S07]  /*3b10*/  @P0 FMUL.FTZ R2, R7, 2.3283064365386962891e-10 ;  /* 0x2f80000007020820 */ /* 0x000fce0000410000 */
.L_x_100:
[----:B------:R-:W-:Y:S01]  /*3b20*/  HFMA2 R3, -RZ, RZ, 0, 0 ;  /* 0x00000000ff037431 */ /* 0x000fe200000001ff */
[----:B------:R-:W-:Y:S02]  /*3b30*/  MOV R0, R2 ;  /* 0x0000000200007202 */ /* 0x000fe40000000f00 */
[----:B------:R-:W-:-:S04]  /*3b40*/  MOV R2, R10 ;  /* 0x0000000a00027202 */ /* 0x000fc80000000f00 */
[----:B------:R-:W-:Y:S05]  /*3b50*/  RET.REL.NODEC R2 `(_Z10matrixNormPfS_i) ;  /* 0xffffffc402287950 */ /* 0x000fea0003c3ffff */
        .weak           $__internal_1_$__cuda_sm3x_div_rn_noftz_f32_slowpath
        .type           $__internal_1_$__cuda_sm3x_div_rn_noftz_f32_slowpath,@function
        .size           $__internal_1_$__cuda_sm3x_div_rn_noftz_f32_slowpath,(.L_x_114 - $__internal_1_$__cuda_sm3x_div_rn_noftz_f32_slowpath)
$__internal_1_$__cuda_sm3x_div_rn_noftz_f32_slowpath:
[----:B------:R-:W-:Y:S01]  /*3b60*/  SHF.R.U32.HI R18, RZ, 0x17, R3 ;  /* 0x00000017ff127819 */ /* 0x000fe20000011603 */
[----:B------:R-:W-:Y:S01]  /*3b70*/  BSSY.RECONVERGENT B0, `(.L_x_101) ;  /* 0x0000064000007945 */ /* 0x000fe20003800200 */
[----:B------:R-:W-:Y:S02]  /*3b80*/  SHF.R.U32.HI R22, RZ, 0x17, R0 ;  /* 0x00000017ff167819 */ /* 0x000fe40000011600 */
[----:B------:R-:W-:Y:S02]  /*3b90*/  LOP3.LUT R18, R18, 0xff, RZ, 0xc0, !PT ;  /* 0x000000ff12127812 */ /* 0x000fe400078ec0ff */
[----:B------:R-:W-:Y:S02]  /*3ba0*/  LOP3.LUT R22, R22, 0xff, RZ, 0xc0, !PT ;  /* 0x000000ff16167812 */ /* 0x000fe400078ec0ff */
[----:B------:R-:W-:Y:S02]  /*3bb0*/  IADD3 R24, PT, PT, R18, -0x1, RZ ;  /* 0xffffffff12187810 */ /* 0x000fe40007ffe0ff */
[----:B------:R-:W-:-:S02]  /*3bc0*/  IADD3 R20, PT, PT, R22, -0x1, RZ ;  /* 0xffffffff16147810 */ /* 0x000fc40007ffe0ff */
[----:B------:R-:W-:Y:S02]  /*3bd0*/  ISETP.GT.U32.AND P0, PT, R24, 0xfd, PT ;  /* 0x000000fd1800780c */ /* 0x000fe40003f04070 */
[----:B------:R-:W-:Y:S02]  /*3be0*/  MOV R27, R3 ;  /* 0x00000003001b7202 */ /* 0x000fe40000000f00 */
[----:B------:R-:W-:-:S13]  /*3bf0*/  ISETP.GT.U32.OR P0, PT, R20, 0xfd, P0 ;  /* 0x000000fd1400780c */ /* 0x000fda0000704470 */
[----:B------:R-:W-:Y:S01]  /*3c00*/  @!P0 MOV R20, RZ ;  /* 0x000000ff00148202 */ /* 0x000fe20000000f00 */
[----:B------:R-:W-:Y:S06]  /*3c10*/  @!P0 BRA `(.L_x_102) ;  /* 0x0000000000608947 */ /* 0x000fec0003800000 */
[----:B------:R-:W-:Y:S02]  /*3c20*/  FSETP.GTU.FTZ.AND P0, PT, |R0|, +INF , PT ;  /* 0x7f8000000000780b */ /* 0x000fe40003f1c200 */
[----:B------:R-:W-:-:S04]  /*3c30*/  FSETP.GTU.FTZ.AND P1, PT, |R3|, +INF , PT ;  /* 0x7f8000000300780b */ /* 0x000fc80003f3c200 */
[----:B------:R-:W-:-:S13]  /*3c40*/  PLOP3.LUT P0, PT, P0, P1, PT, 0xf8, 0x8f ;  /* 0x00000000008f781c */ /* 0x000fda0000703f70 */
[----:B------:R-:W-:Y:S05]  /*3c50*/  @P0 BRA `(.L_x_103) ;  /* 0x0000000400500947 */ /* 0x000fea0003800000 */
[----:B------:R-:W-:-:S13]  /*3c60*/  LOP3.LUT P0, RZ, R27, 0x7fffffff, R0, 0xc8, !PT ;  /* 0x7fffffff1bff7812 */ /* 0x000fda000780c800 */
[----:B------:R-:W-:Y:S05]  /*3c70*/  @!P0 BRA `(.L_x_104) ;  /* 0x0000000400408947 */ /* 0x000fea0003800000 */
[C---:B------:R-:W-:Y:S02]  /*3c80*/  FSETP.NEU.FTZ.AND P3, PT, |R0|.reuse, +INF , PT ;  /* 0x7f8000000000780b */ /* 0x040fe40003f7d200 */
[----:B------:R-:W-:Y:S02]  /*3c90*/  FSETP.NEU.FTZ.AND P1, PT, |R3|, +INF , PT ;  /* 0x7f8000000300780b */ /* 0x000fe40003f3d200 */
[----:B------:R-:W-:-:S11]  /*3ca0*/  FSETP.NEU.FTZ.AND P0, PT, |R0|, +INF , PT ;  /* 0x7f8000000000780b */ /* 0x000fd60003f1d200 */
[----:B------:R-:W-:Y:S05]  /*3cb0*/  @!P1 BRA !P3, `(.L_x_104) ;  /* 0x0000000400309947 */ /* 0x000fea0005800000 */
[----:B------:R-:W-:-:S04]  /*3cc0*/  LOP3.LUT P3, RZ, R0, 0x7fffffff, RZ, 0xc0, !PT ;  /* 0x7fffffff00ff7812 */ /* 0x000fc8000786c0ff */
[----:B------:R-:W-:-:S13]  /*3cd0*/  PLOP3.LUT P1, PT, P1, P3, PT, 0x2f, 0xf2 ;  /* 0x0000000000f2781c */ /* 0x000fda0000f26577 */
[----:B------:R-:W-:Y:S05]  /*3ce0*/  @P1 BRA `(.L_x_105) ;  /* 0x00000004001c1947 */ /* 0x000fea0003800000 */
[----:B------:R-:W-:-:S04]  /*3cf0*/  LOP3.LUT P1, RZ, R27, 0x7fffffff, RZ, 0xc0, !PT ;  /* 0x7fffffff1bff7812 */ /* 0x000fc8000782c0ff */
[----:B------:R-:W-:-:S13]  /*3d00*/  PLOP3.LUT P0, PT, P0, P1, PT, 0x2f, 0xf2 ;  /* 0x0000000000f2781c */ /* 0x000fda0000702577 */
[----:B------:R-:W-:Y:S05]  /*3d10*/  @P0 BRA `(.L_x_106) ;  /* 0x0000000400040947 */ /* 0x000fea0003800000 */
[----:B------:R-:W-:Y:S02]  /*3d20*/  IADD3 R20, PT, PT, R22, -0x1, RZ ;  /* 0xffffffff16147810 */ /* 0x000fe40007ffe0ff */
[----:B------:R-:W-:Y:S02]  /*3d30*/  ISETP.GE.AND P1, PT, R24, RZ, PT ;  /* 0x000000ff1800720c */ /* 0x000fe40003f26270 */
[----:B------:R-:W-:-:S11]  /*3d40*/  ISETP.GE.AND P0, PT, R20, RZ, PT ;  /* 0x000000ff1400720c */ /* 0x000fd60003f06270 */
[----:B------:R-:W-:Y:S02]  /*3d50*/  @!P1 FFMA R27, R3, 1.84467440737095516160e+19, RZ ;  /* 0x5f800000031b9823 */ /* 0x000fe400000000ff */
[----:B------:R-:W-:Y:S01]  /*3d60*/  @P0 MOV R20, RZ ;  /* 0x000000ff00140202 */ /* 0x000fe20000000f00 */
[----:B------:R-:W-:Y:S01]  /*3d70*/  @!P0 FFMA R0, R0, 1.84467440737095516160e+19, RZ ;  /* 0x5f80000000008823 */ /* 0x000fe200000000ff */
[----:B------:R-:W-:-:S04]  /*3d80*/  @!P0 MOV R20, 0xffffffc0 ;  /* 0xffffffc000148802 */ /* 0x000fc80000000f00 */
[----:B------:R-:W-:-:S07]  /*3d90*/  @!P1 IADD3 R20, PT, PT, R20, 0x40, RZ ;  /* 0x0000004014149810 */ /* 0x000fce0007ffe0ff */
.L_x_102:
[----:B------:R-:W-:Y:S01]  /*3da0*/  LEA R26, R18, 0xc0800000, 0x17 ;  /* 0xc0800000121a7811 */ /* 0x000fe200078eb8ff */
[----:B------:R-:W-:Y:S01]  /*3db0*/  BSSY.RECONVERGENT B1, `(.L_x_107) ;  /* 0x0000036000017945 */ /* 0x000fe20003800200 */
[----:B------:R-:W-:Y:S02]  /*3dc0*/  IADD3 R22, PT, PT, R22, -0x7f, RZ ;  /* 0xffffff8116167810 */ /* 0x000fe40007ffe0ff */
[----:B------:R-:W-:-:S03]  /*3dd0*/  IADD3 R26, PT, PT, -R26, R27, RZ ;  /* 0x0000001b1a1a7210 */ /* 0x000fc60007ffe1ff */
[----:B------:R-:W-:Y:S01]  /*3de0*/  IMAD R0, R22, -0x800000, R0 ;  /* 0xff80000016007824 */ /* 0x000fe200078e0200 */
[----:B------:R-:W0:Y:S01]  /*3df0*/  MUFU.RCP R24, R26 ;  /* 0x0000001a00187308 */ /* 0x000e220000001000 */
[----:B------:R-:W-:Y:S01]  /*3e00*/  FADD.FTZ R27, -R26, -RZ ;  /* 0x800000ff1a1b7221 */ /* 0x000fe20000010100 */
[----:B------:R-:W-:-:S04]  /*3e10*/  IADD3 R22, PT, PT, R22, 0x7f, -R18 ;  /* 0x0000007f16167810 */ /* 0x000fc80007ffe812 */
[----:B------:R-:W-:Y:S01]  /*3e20*/  IADD3 R22, PT, PT, R22, R20, RZ ;  /* 0x0000001416167210 */ /* 0x000fe20007ffe0ff */
[----:B0-----:R-:W-:-:S04]  /*3e30*/  FFMA R29, R24, R27, 1 ;  /* 0x3f800000181d7423 */ /* 0x001fc8000000001b */
[----:B------:R-:W-:-:S04]  /*3e40*/  FFMA R29, R24, R29, R24 ;  /* 0x0000001d181d7223 */ /* 0x000fc80000000018 */
[----:B------:R-:W-:-:S04]  /*3e50*/  FFMA R24, R0, R29, RZ ;  /* 0x0000001d00187223 */ /* 0x000fc800000000ff */
[----:B------:R-:W-:-:S04]  /*3e60*/  FFMA R18, R27, R24, R0 ;  /* 0x000000181b127223 */ /* 0x000fc80000000000 */
[----:B------:R-:W-:-:S04]  /*3e70*/  FFMA R18, R29, R18, R24 ;  /* 0x000000121d127223 */ /* 0x000fc80000000018 */
[----:B------:R-:W-:-:S04]  /*3e80*/  FFMA R27, R27, R18, R0 ;  /* 0x000000121b1b7223 */ /* 0x000fc80000000000 */
[----:B------:R-:W-:-:S05]  /*3e90*/  FFMA R0, R29, R27, R18 ;  /* 0x0000001b1d007223 */ /* 0x000fca0000000012 */
[----:B------:R-:W-:-:S04]  /*3ea0*/  SHF.R.U32.HI R20, RZ, 0x17, R0 ;  /* 0x00000017ff147819 */ /* 0x000fc80000011600 */
[----:B------:R-:W-:-:S04]  /*3eb0*/  LOP3.LUT R20, R20, 0xff, RZ, 0xc0, !PT ;  /* 0x000000ff14147812 */ /* 0x000fc800078ec0ff */
[----:B------:R-:W-:-:S04]  /*3ec0*/  IADD3 R20, PT, PT, R20, R22, RZ ;  /* 0x0000001614147210 */ /* 0x000fc80007ffe0ff */
[----:B------:R-:W-:-:S04]  /*3ed0*/  IADD3 R24, PT, PT, R20, -0x1, RZ ;  /* 0xffffffff14187810 */ /* 0x000fc80007ffe0ff */
[----:B------:R-:W-:-:S13]  /*3ee0*/  ISETP.GE.U32.AND P0, PT, R24, 0xfe, PT ;  /* 0x000000fe1800780c */ /* 0x000fda0003f06070 */
[----:B------:R-:W-:Y:S05]  /*3ef0*/  @!P0 BRA `(.L_x_108) ;  /* 0x0000000000808947 */ /* 0x000fea0003800000 */
[----:B------:R-:W-:-:S13]  /*3f00*/  ISETP.GT.AND P0, PT, R20, 0xfe, PT ;  /* 0x000000fe1400780c */ /* 0x000fda0003f04270 */
[----:B------:R-:W-:Y:S05]  /*3f10*/  @P0 BRA `(.L_x_109) ;  /* 0x00000000006c0947 */ /* 0x000fea0003800000 */
[----:B------:R-:W-:-:S13]  /*3f20*/  ISETP.GE.AND P0, PT, R20, 0x1, PT ;  /* 0x000000011400780c */ /* 0x000fda0003f06270 */
[----:B------:R-:W-:Y:S05]  /*3f30*/  @P0 BRA `(.L_x_110) ;  /* 0x0000000000740947 */ /* 0x000fea0003800000 */
[----:B------:R-:W-:Y:S02]  /*3f40*/  ISETP.GE.AND P0, PT, R20, -0x18, PT ;  /* 0xffffffe81400780c */ /* 0x000fe40003f06270 */
[----:B------:R-:W-:-:S11]  /*3f50*/  LOP3.LUT R0, R0, 0x80000000, RZ, 0xc0, !PT ;  /* 0x8000000000007812 */ /* 0x000fd600078ec0ff */
[----:B------:R-:W-:Y:S05]  /*3f60*/  @!P0 BRA `(.L_x_110) ;  /* 0x0000000000688947 */ /* 0x000fea0003800000 */
[CCC-:B------:R-:W-:Y:S01]  /*3f70*/  FFMA.RZ R22, R29.reuse, R27.reuse, R18.reuse ;  /* 0x0000001b1d167223 */ /* 0x1c0fe2000000c012 */
[CCC-:B------:R-:W-:Y:S01]  /*3f80*/  FFMA.RP R24, R29.reuse, R27.reuse, R18.reuse ;  /* 0x0000001b1d187223 */ /* 0x1c0fe20000008012 */
[----:B------:R-:W-:Y:S01]  /*3f90*/  FFMA.RM R27, R29, R27, R18 ;  /* 0x0000001b1d1b7223 */ /* 0x000fe20000004012 */
[----:B------:R-:W-:Y:S02]  /*3fa0*/  IADD3 R18, PT, PT, R20, 0x20, RZ ;  /* 0x0000002014127810 */ /* 0x000fe40007ffe0ff */
[----:B------:R-:W-:Y:S02]  /*3fb0*/  LOP3.LUT R22, R22, 0x7fffff, RZ, 0xc0, !PT ;  /* 0x007fffff16167812 */ /* 0x000fe400078ec0ff */
[----:B------:R-:W-:Y:S02]  /*3fc0*/  ISETP.NE.AND P3, PT, R20, RZ, PT ;  /* 0x000000ff1400720c */ /* 0x000fe40003f65270 */
[----:B------:R-:W-:Y:S02]  /*3fd0*/  LOP3.LUT R29, R22, 0x800000, RZ, 0xfc, !PT ;  /* 0x00800000161d7812 */ /* 0x000fe400078efcff */
[----:B------:R-:W-:-:S02]  /*3fe0*/  ISETP.NE.AND P1, PT, R20, RZ, PT ;  /* 0x000000ff1400720c */ /* 0x000fc40003f25270 */
[----:B------:R-:W-:Y:S02]  /*3ff0*/  IADD3 R20, PT, PT, -R20, RZ, RZ ;  /* 0x000000ff14147210 */ /* 0x000fe40007ffe1ff */
[----:B------:R-:W-:Y:S02]  /*4000*/  SHF.L.U32 R18, R29, R18, RZ ;  /* 0x000000121d127219 */ /* 0x000fe400000006ff */
[----:B------:R-:W-:Y:S02]  /*4010*/  FSETP.NEU.FTZ.AND P0, PT, R24, R27, PT ;  /* 0x0000001b1800720b */ /* 0x000fe40003f1d000 */
[----:B------:R-:W-:Y:S02]  /*4020*/  SEL R20, R20, RZ, P3 ;  /* 0x000000ff14147207 */ /* 0x000fe40001800000 */
[----:B------:R-:W-:Y:S02]  /*4030*/  ISETP.NE.AND P1, PT, R18, RZ, P1 ;  /* 0x000000ff1200720c */ /* 0x000fe40000f25270 */
[----:B------:R-:W-:-:S02]  /*4040*/  SHF.R.U32.HI R29, RZ, R20, R29 ;  /* 0x00000014ff1d7219 */ /* 0x000fc4000001161d */
[----:B------:R-:W-:Y:S02]  /*4050*/  PLOP3.LUT P0, PT, P0, P1, PT, 0xf8, 0x8f ;  /* 0x00000000008f781c */ /* 0x000fe40000703f70 */
[----:B------:R-:W-:Y:S02]  /*4060*/  SHF.R.U32.HI R20, RZ, 0x1, R29 ;  /* 0x00000001ff147819 */ /* 0x000fe4000001161d */
[----:B------:R-:W-:-:S04]  /*4070*/  SEL R27, RZ, 0x1, !P0 ;  /* 0x00000001ff1b7807 */ /* 0x000fc80004000000 */
[----:B------:R-:W-:-:S04]  /*4080*/  LOP3.LUT R18, R27, 0x1, R20, 0xf8, !PT ;  /* 0x000000011b127812 */ /* 0x000fc800078ef814 */
[----:B------:R-:W-:-:S04]  /*4090*/  LOP3.LUT R29, R18, R29, RZ, 0xc0, !PT ;  /* 0x0000001d121d7212 */ /* 0x000fc800078ec0ff */
[----:B------:R-:W-:-:S04]  /*40a0*/  IADD3 R29, PT, PT, R20, R29, RZ ;  /* 0x0000001d141d7210 */ /* 0x000fc80007ffe0ff */
[----:B------:R-:W-:Y:S01]  /*40b0*/  LOP3.LUT R0, R29, R0, RZ, 0xfc, !PT ;  /* 0x000000001d007212 */ /* 0x000fe200078efcff */
[----:B------:R-:W-:Y:S06]  /*40c0*/  BRA `(.L_x_110) ;  /* 0x0000000000107947 */ /* 0x000fec0003800000 */
.L_x_109:
[----:B------:R-:W-:-:S04]  /*40d0*/  LOP3.LUT R0, R0, 0x80000000, RZ, 0xc0, !PT ;  /* 0x8000000000007812 */ /* 0x000fc800078ec0ff */
[----:B------:R-:W-:Y:S01]  /*40e0*/  LOP3.LUT R0, R0, 0x7f800000, RZ, 0xfc, !PT ;  /* 0x7f80000000007812 */ /* 0x000fe200078efcff */
[----:B------:R-:W-:Y:S06]  /*40f0*/  BRA `(.L_x_110) ;  /* 0x0000000000047947 */ /* 0x000fec0003800000 */
.L_x_108:
[----:B------:R-:W-:-:S07]  /*4100*/  LEA R0, R22, R0, 0x17 ;  /* 0x0000000016007211 */ /* 0x000fce00078eb8ff */
.L_x_110:
[----:B------:R-:W-:Y:S05]  /*4110*/  BSYNC.RECONVERGENT B1 ;  /* 0x0000000000017941 */ /* 0x000fea0003800200 */
.L_x_107:
[----:B------:R-:W-:Y:S05]  /*4120*/  BRA `(.L_x_111) ;  /* 0x0000000000207947 */ /* 0x000fea0003800000 */
.L_x_106:
[----:B------:R-:W-:-:S04]  /*4130*/  LOP3.LUT R0, R27, 0x80000000, R0, 0x48, !PT ;  /* 0x800000001b007812 */ /* 0x000fc800078e4800 */
[----:B------:R-:W-:Y:S01]  /*4140*/  LOP3.LUT R0, R0, 0x7f800000, RZ, 0xfc, !PT ;  /* 0x7f80000000007812 */ /* 0x000fe200078efcff */
[----:B------:R-:W-:Y:S06]  /*4150*/  BRA `(.L_x_111) ;  /* 0x0000000000147947 */ /* 0x000fec0003800000 */
.L_x_105:
[----:B------:R-:W-:Y:S01]  /*4160*/  LOP3.LUT R0, R27, 0x80000000, R0, 0x48, !PT ;  /* 0x800000001b007812 */ /* 0x000fe200078e4800 */
[----:B------:R-:W-:Y:S06]  /*4170*/  BRA `(.L_x_111) ;  /* 0x00000000000c7947 */ /* 0x000fec0003800000 */
.L_x_104:
[----:B------:R-:W0:Y:S01]  /*4180*/  MUFU.RSQ R0, -QNAN ;  /* 0xffc0000000007908 */ /* 0x000e220000001400 */
[----:B------:R-:W-:Y:S05]  /*4190*/  BRA `(.L_x_111) ;  /* 0x0000000000047947 */ /* 0x000fea0003800000 */
.L_x_103:
[----:B------:R-:W-:-:S07]  /*41a0*/  FADD.FTZ R0, R0, R3 ;  /* 0x0000000300007221 */ /* 0x000fce0000010000 */
.L_x_111:
[----:B------:R-:W-:Y:S05]  /*41b0*/  BSYNC.RECONVERGENT B0 ;  /* 0x0000000000007941 */ /* 0x000fea0003800200 */
.L_x_101:
[----:B------:R-:W-:Y:S01]  /*41c0*/  HFMA2 R27, -RZ, RZ, 0, 0 ;  /* 0x00000000ff1b7431 */ /* 0x000fe200000001ff */
[----:B------:R-:W-:-:S04]  /*41d0*/  MOV R26, R2 ;  /* 0x00000002001a7202 */ /* 0x000fc80000000f00 */
[----:B0-----:R-:W-:Y:S05]  /*41e0*/  RET.REL.NODEC R26 `(_Z10matrixNormPfS_i) ;  /* 0xffffffbc1a847950 */ /* 0x001fea0003c3ffff */
.L_x_112:
[----:B------:R-:W-:-:S00]  /*41f0*/  BRA `(.L_x_112) ;  /* 0xfffffffc00fc7947 */ /* 0x000fc0000383ffff */
[----:B------:R-:W-:-:S00]  /*4200*/  NOP ;  /* 0x0000000000007918 */ /* 0x000fc00000000000 */
[----:B------:R-:W-:-:S00]  /*4210*/  NOP ;  /* 0x0000000000007918 */ /* 0x000fc00000000000 */
[----:B------:R-:W-:-:S00]  /*4220*/  NOP ;  /* 0x0000000000007918 */ /* 0x000fc00000000000 */
[----:B------:R-:W-:-:S00]  /*4230*/  NOP ;  /* 0x0000000000007918 */ /* 0x000fc00000000000 */
[----:B------:R-:W-:-:S00]  /*4240*/  NOP ;  /* 0x0000000000007918 */ /* 0x000fc00000000000 */
[----:B------:R-:W-:-:S00]  /*4250*/  NOP ;  /* 0x0000000000007918 */ /* 0x000fc00000000000 */
[----:B------:R-:W-:-:S00]  /*4260*/  NOP ;  /* 0x0000000000007918 */ /* 0x000fc00000000000 */
[----:B------:R-:W-:-:S00]  /*4270*/  NOP ;  /* 0x0000000000007918 */ /* 0x000fc00000000000 */
.L_x_114:


//--------------------- .nv.shared.reserved.0     --------------------------
	.section	.nv.shared.reserved.0,"aw",@nobits
	.weak		__nv_reservedSMEM_offset_0_alias
	.size		__nv_reservedSMEM_offset_0_alias, 0, 64
	.other		__nv_reservedSMEM_offset_0_alias,@"STO_CUDA_RESERVED_SHARED STV_DEFAULT"
__nv_reservedSMEM_offset_0_alias:
	.zero		0
	.zero		64


//--------------------- .nv.constant0._Z10matrixNormPfS_i --------------------------
	.section	.nv.constant0._Z10matrixNormPfS_i,"a",@progbits
	.sectionflags	@""
	.align	4
.nv.constant0._Z10matrixNormPfS_i:
	.zero		916


//--------------------- SYMBOLS --------------------------

	.type		.nv.reservedSmem.offset0,@object
	.size		.nv.reservedSmem.offset0,0x4
